//
// Generated by NVIDIA NVVM Compiler
//
// Compiler Build ID: CL-36424714
// Cuda compilation tools, release 13.0, V13.0.88
// Based on NVVM 20.0.0
//

.version 9.0
.target sm_100
.address_size 64

	// .globl	_Z24calculeteFirePropagationPPii
.extern .func  (.param .b32 func_retval0) vprintf
(
	.param .b64 vprintf_param_0,
	.param .b64 vprintf_param_1
)
;
.global .align 4 .b8 precalc_xorwow_matrix[102400];
.global .align 4 .b8 precalc_xorwow_offset_matrix[102400];
.global .align 4 .b8 mrg32k3aM1[2304];
.global .align 4 .b8 mrg32k3aM2[2304];
.global .align 4 .b8 mrg32k3aM1SubSeq[2016];
.global .align 4 .b8 mrg32k3aM2SubSeq[2016];
.global .align 4 .b8 mrg32k3aM1Seq[2304];
.global .align 4 .b8 mrg32k3aM2Seq[2304];
.const .align 8 .b8 __cr_lgamma_table[72];
.global .align 1 .b8 $str[10] = {114, 101, 115, 32, 61, 32, 37, 102, 10};

.visible .entry _Z24calculeteFirePropagationPPii(
	.param .u64 .ptr .align 1 _Z24calculeteFirePropagationPPii_param_0,
	.param .u32 _Z24calculeteFirePropagationPPii_param_1
)
{
	.local .align 8 .b8 	__local_depot0[56];
	.reg .b64 	%SP;
	.reg .b64 	%SPL;
	.reg .pred 	%p<66>;
	.reg .b32 	%r<1203>;
	.reg .b32 	%f<3>;
	.reg .b64 	%rd<28>;
	.reg .b64 	%fd<2>;

	mov.u64 	%SPL, __local_depot0;
	cvta.local.u64 	%SP, %SPL;
	ld.param.u32 	%r543, [_Z24calculeteFirePropagationPPii_param_1];
	add.u64 	%rd1, %SPL, 0;
	mov.u32 	%r544, %tid.x;
	mov.u32 	%r545, %ctaid.x;
	mov.u32 	%r546, %ntid.x;
	mad.lo.s32 	%r1, %r545, %r546, %r544;
	setp.lt.s32 	%p1, %r543, 2;
	@%p1 bra 	$L__BB0_120;
	add.s32 	%r918, %r543, -2;
	add.u64 	%rd12, %SP, 48;
	add.u64 	%rd2, %SPL, 48;
	mov.u64 	%rd24, $str;
	cvt.s64.s32 	%rd3, %r1;
	mov.u64 	%rd14, precalc_xorwow_matrix;
$L__BB0_2:
	mov.b32 	%r919, 0;
$L__BB0_3:
	setp.eq.s32 	%p2, %r1, 0;
	mov.b32 	%r939, 1593684748;
	mov.b32 	%r550, 832094735;
	st.local.v2.u32 	[%rd1], {%r550, %r939};
	mov.b32 	%r551, -123459836;
	mov.b32 	%r552, 1111207954;
	st.local.v2.u32 	[%rd1+8], {%r552, %r551};
	mov.b32 	%r935, 1476011280;
	mov.b32 	%r553, -589760388;
	st.local.v2.u32 	[%rd1+16], {%r553, %r935};
	@%p2 bra 	$L__BB0_118;
	mov.b32 	%r922, 0;
	mov.b32 	%r939, 1593684748;
	mov.b32 	%r935, 1476011280;
	mov.u64 	%rd27, %rd3;
$L__BB0_5:
	mov.u64 	%rd4, %rd27;
	and.b64  	%rd5, %rd4, 3;
	setp.eq.s64 	%p3, %rd5, 0;
	@%p3 bra 	$L__BB0_117;
	mul.wide.u32 	%rd13, %r922, 3200;
	add.s64 	%rd6, %rd14, %rd13;
	mov.b32 	%r935, 0;
	mov.u32 	%r936, %r935;
	mov.u32 	%r937, %r935;
	mov.u32 	%r938, %r935;
	mov.u32 	%r939, %r935;
	mov.u32 	%r928, %r935;
$L__BB0_7:
	mul.wide.u32 	%rd15, %r928, 4;
	add.s64 	%rd16, %rd1, %rd15;
	ld.local.u32 	%r14, [%rd16+4];
	shl.b32 	%r15, %r928, 5;
	mov.b32 	%r934, 0;
$L__BB0_8:
	.pragma "nounroll";
	shr.u32 	%r559, %r14, %r934;
	and.b32  	%r560, %r559, 1;
	setp.eq.b32 	%p4, %r560, 1;
	not.pred 	%p5, %p4;
	add.s32 	%r561, %r15, %r934;
	mul.lo.s32 	%r562, %r561, 5;
	mul.wide.u32 	%rd17, %r562, 4;
	add.s64 	%rd7, %rd6, %rd17;
	@%p5 bra 	$L__BB0_10;
	ld.global.u32 	%r563, [%rd7];
	xor.b32  	%r939, %r939, %r563;
	ld.global.u32 	%r564, [%rd7+4];
	xor.b32  	%r938, %r938, %r564;
	ld.global.u32 	%r565, [%rd7+8];
	xor.b32  	%r937, %r937, %r565;
	ld.global.u32 	%r566, [%rd7+12];
	xor.b32  	%r936, %r936, %r566;
	ld.global.u32 	%r567, [%rd7+16];
	xor.b32  	%r935, %r935, %r567;
$L__BB0_10:
	and.b32  	%r569, %r559, 2;
	setp.eq.s32 	%p6, %r569, 0;
	@%p6 bra 	$L__BB0_12;
	ld.global.u32 	%r570, [%rd7+20];
	xor.b32  	%r939, %r939, %r570;
	ld.global.u32 	%r571, [%rd7+24];
	xor.b32  	%r938, %r938, %r571;
	ld.global.u32 	%r572, [%rd7+28];
	xor.b32  	%r937, %r937, %r572;
	ld.global.u32 	%r573, [%rd7+32];
	xor.b32  	%r936, %r936, %r573;
	ld.global.u32 	%r574, [%rd7+36];
	xor.b32  	%r935, %r935, %r574;
$L__BB0_12:
	and.b32  	%r576, %r559, 4;
	setp.eq.s32 	%p7, %r576, 0;
	@%p7 bra 	$L__BB0_14;
	ld.global.u32 	%r577, [%rd7+40];
	xor.b32  	%r939, %r939, %r577;
	ld.global.u32 	%r578, [%rd7+44];
	xor.b32  	%r938, %r938, %r578;
	ld.global.u32 	%r579, [%rd7+48];
	xor.b32  	%r937, %r937, %r579;
	ld.global.u32 	%r580, [%rd7+52];
	xor.b32  	%r936, %r936, %r580;
	ld.global.u32 	%r581, [%rd7+56];
	xor.b32  	%r935, %r935, %r581;
$L__BB0_14:
	and.b32  	%r583, %r559, 8;
	setp.eq.s32 	%p8, %r583, 0;
	@%p8 bra 	$L__BB0_16;
	ld.global.u32 	%r584, [%rd7+60];
	xor.b32  	%r939, %r939, %r584;
	ld.global.u32 	%r585, [%rd7+64];
	xor.b32  	%r938, %r938, %r585;
	ld.global.u32 	%r586, [%rd7+68];
	xor.b32  	%r937, %r937, %r586;
	ld.global.u32 	%r587, [%rd7+72];
	xor.b32  	%r936, %r936, %r587;
	ld.global.u32 	%r588, [%rd7+76];
	xor.b32  	%r935, %r935, %r588;
$L__BB0_16:
	and.b32  	%r590, %r559, 16;
	setp.eq.s32 	%p9, %r590, 0;
	@%p9 bra 	$L__BB0_18;
	ld.global.u32 	%r591, [%rd7+80];
	xor.b32  	%r939, %r939, %r591;
	ld.global.u32 	%r592, [%rd7+84];
	xor.b32  	%r938, %r938, %r592;
	ld.global.u32 	%r593, [%rd7+88];
	xor.b32  	%r937, %r937, %r593;
	ld.global.u32 	%r594, [%rd7+92];
	xor.b32  	%r936, %r936, %r594;
	ld.global.u32 	%r595, [%rd7+96];
	xor.b32  	%r935, %r935, %r595;
$L__BB0_18:
	and.b32  	%r597, %r559, 32;
	setp.eq.s32 	%p10, %r597, 0;
	@%p10 bra 	$L__BB0_20;
	ld.global.u32 	%r598, [%rd7+100];
	xor.b32  	%r939, %r939, %r598;
	ld.global.u32 	%r599, [%rd7+104];
	xor.b32  	%r938, %r938, %r599;
	ld.global.u32 	%r600, [%rd7+108];
	xor.b32  	%r937, %r937, %r600;
	ld.global.u32 	%r601, [%rd7+112];
	xor.b32  	%r936, %r936, %r601;
	ld.global.u32 	%r602, [%rd7+116];
	xor.b32  	%r935, %r935, %r602;
$L__BB0_20:
	and.b32  	%r604, %r559, 64;
	setp.eq.s32 	%p11, %r604, 0;
	@%p11 bra 	$L__BB0_22;
	ld.global.u32 	%r605, [%rd7+120];
	xor.b32  	%r939, %r939, %r605;
	ld.global.u32 	%r606, [%rd7+124];
	xor.b32  	%r938, %r938, %r606;
	ld.global.u32 	%r607, [%rd7+128];
	xor.b32  	%r937, %r937, %r607;
	ld.global.u32 	%r608, [%rd7+132];
	xor.b32  	%r936, %r936, %r608;
	ld.global.u32 	%r609, [%rd7+136];
	xor.b32  	%r935, %r935, %r609;
$L__BB0_22:
	and.b32  	%r611, %r559, 128;
	setp.eq.s32 	%p12, %r611, 0;
	@%p12 bra 	$L__BB0_24;
	ld.global.u32 	%r612, [%rd7+140];
	xor.b32  	%r939, %r939, %r612;
	ld.global.u32 	%r613, [%rd7+144];
	xor.b32  	%r938, %r938, %r613;
	ld.global.u32 	%r614, [%rd7+148];
	xor.b32  	%r937, %r937, %r614;
	ld.global.u32 	%r615, [%rd7+152];
	xor.b32  	%r936, %r936, %r615;
	ld.global.u32 	%r616, [%rd7+156];
	xor.b32  	%r935, %r935, %r616;
$L__BB0_24:
	and.b32  	%r618, %r559, 256;
	setp.eq.s32 	%p13, %r618, 0;
	@%p13 bra 	$L__BB0_26;
	ld.global.u32 	%r619, [%rd7+160];
	xor.b32  	%r939, %r939, %r619;
	ld.global.u32 	%r620, [%rd7+164];
	xor.b32  	%r938, %r938, %r620;
	ld.global.u32 	%r621, [%rd7+168];
	xor.b32  	%r937, %r937, %r621;
	ld.global.u32 	%r622, [%rd7+172];
	xor.b32  	%r936, %r936, %r622;
	ld.global.u32 	%r623, [%rd7+176];
	xor.b32  	%r935, %r935, %r623;
$L__BB0_26:
	and.b32  	%r625, %r559, 512;
	setp.eq.s32 	%p14, %r625, 0;
	@%p14 bra 	$L__BB0_28;
	ld.global.u32 	%r626, [%rd7+180];
	xor.b32  	%r939, %r939, %r626;
	ld.global.u32 	%r627, [%rd7+184];
	xor.b32  	%r938, %r938, %r627;
	ld.global.u32 	%r628, [%rd7+188];
	xor.b32  	%r937, %r937, %r628;
	ld.global.u32 	%r629, [%rd7+192];
	xor.b32  	%r936, %r936, %r629;
	ld.global.u32 	%r630, [%rd7+196];
	xor.b32  	%r935, %r935, %r630;
$L__BB0_28:
	and.b32  	%r632, %r559, 1024;
	setp.eq.s32 	%p15, %r632, 0;
	@%p15 bra 	$L__BB0_30;
	ld.global.u32 	%r633, [%rd7+200];
	xor.b32  	%r939, %r939, %r633;
	ld.global.u32 	%r634, [%rd7+204];
	xor.b32  	%r938, %r938, %r634;
	ld.global.u32 	%r635, [%rd7+208];
	xor.b32  	%r937, %r937, %r635;
	ld.global.u32 	%r636, [%rd7+212];
	xor.b32  	%r936, %r936, %r636;
	ld.global.u32 	%r637, [%rd7+216];
	xor.b32  	%r935, %r935, %r637;
$L__BB0_30:
	and.b32  	%r639, %r559, 2048;
	setp.eq.s32 	%p16, %r639, 0;
	@%p16 bra 	$L__BB0_32;
	ld.global.u32 	%r640, [%rd7+220];
	xor.b32  	%r939, %r939, %r640;
	ld.global.u32 	%r641, [%rd7+224];
	xor.b32  	%r938, %r938, %r641;
	ld.global.u32 	%r642, [%rd7+228];
	xor.b32  	%r937, %r937, %r642;
	ld.global.u32 	%r643, [%rd7+232];
	xor.b32  	%r936, %r936, %r643;
	ld.global.u32 	%r644, [%rd7+236];
	xor.b32  	%r935, %r935, %r644;
$L__BB0_32:
	and.b32  	%r646, %r559, 4096;
	setp.eq.s32 	%p17, %r646, 0;
	@%p17 bra 	$L__BB0_34;
	ld.global.u32 	%r647, [%rd7+240];
	xor.b32  	%r939, %r939, %r647;
	ld.global.u32 	%r648, [%rd7+244];
	xor.b32  	%r938, %r938, %r648;
	ld.global.u32 	%r649, [%rd7+248];
	xor.b32  	%r937, %r937, %r649;
	ld.global.u32 	%r650, [%rd7+252];
	xor.b32  	%r936, %r936, %r650;
	ld.global.u32 	%r651, [%rd7+256];
	xor.b32  	%r935, %r935, %r651;
$L__BB0_34:
	and.b32  	%r653, %r559, 8192;
	setp.eq.s32 	%p18, %r653, 0;
	@%p18 bra 	$L__BB0_36;
	ld.global.u32 	%r654, [%rd7+260];
	xor.b32  	%r939, %r939, %r654;
	ld.global.u32 	%r655, [%rd7+264];
	xor.b32  	%r938, %r938, %r655;
	ld.global.u32 	%r656, [%rd7+268];
	xor.b32  	%r937, %r937, %r656;
	ld.global.u32 	%r657, [%rd7+272];
	xor.b32  	%r936, %r936, %r657;
	ld.global.u32 	%r658, [%rd7+276];
	xor.b32  	%r935, %r935, %r658;
$L__BB0_36:
	and.b32  	%r660, %r559, 16384;
	setp.eq.s32 	%p19, %r660, 0;
	@%p19 bra 	$L__BB0_38;
	ld.global.u32 	%r661, [%rd7+280];
	xor.b32  	%r939, %r939, %r661;
	ld.global.u32 	%r662, [%rd7+284];
	xor.b32  	%r938, %r938, %r662;
	ld.global.u32 	%r663, [%rd7+288];
	xor.b32  	%r937, %r937, %r663;
	ld.global.u32 	%r664, [%rd7+292];
	xor.b32  	%r936, %r936, %r664;
	ld.global.u32 	%r665, [%rd7+296];
	xor.b32  	%r935, %r935, %r665;
$L__BB0_38:
	and.b32  	%r667, %r559, 32768;
	setp.eq.s32 	%p20, %r667, 0;
	@%p20 bra 	$L__BB0_40;
	ld.global.u32 	%r668, [%rd7+300];
	xor.b32  	%r939, %r939, %r668;
	ld.global.u32 	%r669, [%rd7+304];
	xor.b32  	%r938, %r938, %r669;
	ld.global.u32 	%r670, [%rd7+308];
	xor.b32  	%r937, %r937, %r670;
	ld.global.u32 	%r671, [%rd7+312];
	xor.b32  	%r936, %r936, %r671;
	ld.global.u32 	%r672, [%rd7+316];
	xor.b32  	%r935, %r935, %r672;
$L__BB0_40:
	add.s32 	%r934, %r934, 16;
	setp.ne.s32 	%p21, %r934, 32;
	@%p21 bra 	$L__BB0_8;
	mad.lo.s32 	%r673, %r928, -31, %r15;
	add.s32 	%r928, %r673, 1;
	setp.ne.s32 	%p22, %r928, 5;
	@%p22 bra 	$L__BB0_7;
	st.local.u32 	[%rd1+4], %r939;
	st.local.v2.u32 	[%rd1+8], {%r938, %r937};
	st.local.v2.u32 	[%rd1+16], {%r936, %r935};
	setp.eq.s64 	%p23, %rd5, 1;
	@%p23 bra 	$L__BB0_117;
	mov.b32 	%r935, 0;
	mov.u32 	%r1028, %r935;
	mov.u32 	%r1029, %r935;
	mov.u32 	%r1030, %r935;
	mov.u32 	%r939, %r935;
	mov.u32 	%r1020, %r935;
$L__BB0_44:
	mul.wide.u32 	%rd18, %r1020, 4;
	add.s64 	%rd19, %rd1, %rd18;
	ld.local.u32 	%r190, [%rd19+4];
	shl.b32 	%r191, %r1020, 5;
	mov.b32 	%r1026, 0;
$L__BB0_45:
	.pragma "nounroll";
	shr.u32 	%r676, %r190, %r1026;
	and.b32  	%r677, %r676, 1;
	setp.eq.b32 	%p24, %r677, 1;
	not.pred 	%p25, %p24;
	add.s32 	%r678, %r191, %r1026;
	mul.lo.s32 	%r679, %r678, 5;
	mul.wide.u32 	%rd20, %r679, 4;
	add.s64 	%rd8, %rd6, %rd20;
	@%p25 bra 	$L__BB0_47;
	ld.global.u32 	%r680, [%rd8];
	xor.b32  	%r939, %r939, %r680;
	ld.global.u32 	%r681, [%rd8+4];
	xor.b32  	%r1030, %r1030, %r681;
	ld.global.u32 	%r682, [%rd8+8];
	xor.b32  	%r1029, %r1029, %r682;
	ld.global.u32 	%r683, [%rd8+12];
	xor.b32  	%r1028, %r1028, %r683;
	ld.global.u32 	%r684, [%rd8+16];
	xor.b32  	%r935, %r935, %r684;
$L__BB0_47:
	and.b32  	%r686, %r676, 2;
	setp.eq.s32 	%p26, %r686, 0;
	@%p26 bra 	$L__BB0_49;
	ld.global.u32 	%r687, [%rd8+20];
	xor.b32  	%r939, %r939, %r687;
	ld.global.u32 	%r688, [%rd8+24];
	xor.b32  	%r1030, %r1030, %r688;
	ld.global.u32 	%r689, [%rd8+28];
	xor.b32  	%r1029, %r1029, %r689;
	ld.global.u32 	%r690, [%rd8+32];
	xor.b32  	%r1028, %r1028, %r690;
	ld.global.u32 	%r691, [%rd8+36];
	xor.b32  	%r935, %r935, %r691;
$L__BB0_49:
	and.b32  	%r693, %r676, 4;
	setp.eq.s32 	%p27, %r693, 0;
	@%p27 bra 	$L__BB0_51;
	ld.global.u32 	%r694, [%rd8+40];
	xor.b32  	%r939, %r939, %r694;
	ld.global.u32 	%r695, [%rd8+44];
	xor.b32  	%r1030, %r1030, %r695;
	ld.global.u32 	%r696, [%rd8+48];
	xor.b32  	%r1029, %r1029, %r696;
	ld.global.u32 	%r697, [%rd8+52];
	xor.b32  	%r1028, %r1028, %r697;
	ld.global.u32 	%r698, [%rd8+56];
	xor.b32  	%r935, %r935, %r698;
$L__BB0_51:
	and.b32  	%r700, %r676, 8;
	setp.eq.s32 	%p28, %r700, 0;
	@%p28 bra 	$L__BB0_53;
	ld.global.u32 	%r701, [%rd8+60];
	xor.b32  	%r939, %r939, %r701;
	ld.global.u32 	%r702, [%rd8+64];
	xor.b32  	%r1030, %r1030, %r702;
	ld.global.u32 	%r703, [%rd8+68];
	xor.b32  	%r1029, %r1029, %r703;
	ld.global.u32 	%r704, [%rd8+72];
	xor.b32  	%r1028, %r1028, %r704;
	ld.global.u32 	%r705, [%rd8+76];
	xor.b32  	%r935, %r935, %r705;
$L__BB0_53:
	and.b32  	%r707, %r676, 16;
	setp.eq.s32 	%p29, %r707, 0;
	@%p29 bra 	$L__BB0_55;
	ld.global.u32 	%r708, [%rd8+80];
	xor.b32  	%r939, %r939, %r708;
	ld.global.u32 	%r709, [%rd8+84];
	xor.b32  	%r1030, %r1030, %r709;
	ld.global.u32 	%r710, [%rd8+88];
	xor.b32  	%r1029, %r1029, %r710;
	ld.global.u32 	%r711, [%rd8+92];
	xor.b32  	%r1028, %r1028, %r711;
	ld.global.u32 	%r712, [%rd8+96];
	xor.b32  	%r935, %r935, %r712;
$L__BB0_55:
	and.b32  	%r714, %r676, 32;
	setp.eq.s32 	%p30, %r714, 0;
	@%p30 bra 	$L__BB0_57;
	ld.global.u32 	%r715, [%rd8+100];
	xor.b32  	%r939, %r939, %r715;
	ld.global.u32 	%r716, [%rd8+104];
	xor.b32  	%r1030, %r1030, %r716;
	ld.global.u32 	%r717, [%rd8+108];
	xor.b32  	%r1029, %r1029, %r717;
	ld.global.u32 	%r718, [%rd8+112];
	xor.b32  	%r1028, %r1028, %r718;
	ld.global.u32 	%r719, [%rd8+116];
	xor.b32  	%r935, %r935, %r719;
$L__BB0_57:
	and.b32  	%r721, %r676, 64;
	setp.eq.s32 	%p31, %r721, 0;
	@%p31 bra 	$L__BB0_59;
	ld.global.u32 	%r722, [%rd8+120];
	xor.b32  	%r939, %r939, %r722;
	ld.global.u32 	%r723, [%rd8+124];
	xor.b32  	%r1030, %r1030, %r723;
	ld.global.u32 	%r724, [%rd8+128];
	xor.b32  	%r1029, %r1029, %r724;
	ld.global.u32 	%r725, [%rd8+132];
	xor.b32  	%r1028, %r1028, %r725;
	ld.global.u32 	%r726, [%rd8+136];
	xor.b32  	%r935, %r935, %r726;
$L__BB0_59:
	and.b32  	%r728, %r676, 128;
	setp.eq.s32 	%p32, %r728, 0;
	@%p32 bra 	$L__BB0_61;
	ld.global.u32 	%r729, [%rd8+140];
	xor.b32  	%r939, %r939, %r729;
	ld.global.u32 	%r730, [%rd8+144];
	xor.b32  	%r1030, %r1030, %r730;
	ld.global.u32 	%r731, [%rd8+148];
	xor.b32  	%r1029, %r1029, %r731;
	ld.global.u32 	%r732, [%rd8+152];
	xor.b32  	%r1028, %r1028, %r732;
	ld.global.u32 	%r733, [%rd8+156];
	xor.b32  	%r935, %r935, %r733;
$L__BB0_61:
	and.b32  	%r735, %r676, 256;
	setp.eq.s32 	%p33, %r735, 0;
	@%p33 bra 	$L__BB0_63;
	ld.global.u32 	%r736, [%rd8+160];
	xor.b32  	%r939, %r939, %r736;
	ld.global.u32 	%r737, [%rd8+164];
	xor.b32  	%r1030, %r1030, %r737;
	ld.global.u32 	%r738, [%rd8+168];
	xor.b32  	%r1029, %r1029, %r738;
	ld.global.u32 	%r739, [%rd8+172];
	xor.b32  	%r1028, %r1028, %r739;
	ld.global.u32 	%r740, [%rd8+176];
	xor.b32  	%r935, %r935, %r740;
$L__BB0_63:
	and.b32  	%r742, %r676, 512;
	setp.eq.s32 	%p34, %r742, 0;
	@%p34 bra 	$L__BB0_65;
	ld.global.u32 	%r743, [%rd8+180];
	xor.b32  	%r939, %r939, %r743;
	ld.global.u32 	%r744, [%rd8+184];
	xor.b32  	%r1030, %r1030, %r744;
	ld.global.u32 	%r745, [%rd8+188];
	xor.b32  	%r1029, %r1029, %r745;
	ld.global.u32 	%r746, [%rd8+192];
	xor.b32  	%r1028, %r1028, %r746;
	ld.global.u32 	%r747, [%rd8+196];
	xor.b32  	%r935, %r935, %r747;
$L__BB0_65:
	and.b32  	%r749, %r676, 1024;
	setp.eq.s32 	%p35, %r749, 0;
	@%p35 bra 	$L__BB0_67;
	ld.global.u32 	%r750, [%rd8+200];
	xor.b32  	%r939, %r939, %r750;
	ld.global.u32 	%r751, [%rd8+204];
	xor.b32  	%r1030, %r1030, %r751;
	ld.global.u32 	%r752, [%rd8+208];
	xor.b32  	%r1029, %r1029, %r752;
	ld.global.u32 	%r753, [%rd8+212];
	xor.b32  	%r1028, %r1028, %r753;
	ld.global.u32 	%r754, [%rd8+216];
	xor.b32  	%r935, %r935, %r754;
$L__BB0_67:
	and.b32  	%r756, %r676, 2048;
	setp.eq.s32 	%p36, %r756, 0;
	@%p36 bra 	$L__BB0_69;
	ld.global.u32 	%r757, [%rd8+220];
	xor.b32  	%r939, %r939, %r757;
	ld.global.u32 	%r758, [%rd8+224];
	xor.b32  	%r1030, %r1030, %r758;
	ld.global.u32 	%r759, [%rd8+228];
	xor.b32  	%r1029, %r1029, %r759;
	ld.global.u32 	%r760, [%rd8+232];
	xor.b32  	%r1028, %r1028, %r760;
	ld.global.u32 	%r761, [%rd8+236];
	xor.b32  	%r935, %r935, %r761;
$L__BB0_69:
	and.b32  	%r763, %r676, 4096;
	setp.eq.s32 	%p37, %r763, 0;
	@%p37 bra 	$L__BB0_71;
	ld.global.u32 	%r764, [%rd8+240];
	xor.b32  	%r939, %r939, %r764;
	ld.global.u32 	%r765, [%rd8+244];
	xor.b32  	%r1030, %r1030, %r765;
	ld.global.u32 	%r766, [%rd8+248];
	xor.b32  	%r1029, %r1029, %r766;
	ld.global.u32 	%r767, [%rd8+252];
	xor.b32  	%r1028, %r1028, %r767;
	ld.global.u32 	%r768, [%rd8+256];
	xor.b32  	%r935, %r935, %r768;
$L__BB0_71:
	and.b32  	%r770, %r676, 8192;
	setp.eq.s32 	%p38, %r770, 0;
	@%p38 bra 	$L__BB0_73;
	ld.global.u32 	%r771, [%rd8+260];
	xor.b32  	%r939, %r939, %r771;
	ld.global.u32 	%r772, [%rd8+264];
	xor.b32  	%r1030, %r1030, %r772;
	ld.global.u32 	%r773, [%rd8+268];
	xor.b32  	%r1029, %r1029, %r773;
	ld.global.u32 	%r774, [%rd8+272];
	xor.b32  	%r1028, %r1028, %r774;
	ld.global.u32 	%r775, [%rd8+276];
	xor.b32  	%r935, %r935, %r775;
$L__BB0_73:
	and.b32  	%r777, %r676, 16384;
	setp.eq.s32 	%p39, %r777, 0;
	@%p39 bra 	$L__BB0_75;
	ld.global.u32 	%r778, [%rd8+280];
	xor.b32  	%r939, %r939, %r778;
	ld.global.u32 	%r779, [%rd8+284];
	xor.b32  	%r1030, %r1030, %r779;
	ld.global.u32 	%r780, [%rd8+288];
	xor.b32  	%r1029, %r1029, %r780;
	ld.global.u32 	%r781, [%rd8+292];
	xor.b32  	%r1028, %r1028, %r781;
	ld.global.u32 	%r782, [%rd8+296];
	xor.b32  	%r935, %r935, %r782;
$L__BB0_75:
	and.b32  	%r784, %r676, 32768;
	setp.eq.s32 	%p40, %r784, 0;
	@%p40 bra 	$L__BB0_77;
	ld.global.u32 	%r785, [%rd8+300];
	xor.b32  	%r939, %r939, %r785;
	ld.global.u32 	%r786, [%rd8+304];
	xor.b32  	%r1030, %r1030, %r786;
	ld.global.u32 	%r787, [%rd8+308];
	xor.b32  	%r1029, %r1029, %r787;
	ld.global.u32 	%r788, [%rd8+312];
	xor.b32  	%r1028, %r1028, %r788;
	ld.global.u32 	%r789, [%rd8+316];
	xor.b32  	%r935, %r935, %r789;
$L__BB0_77:
	add.s32 	%r1026, %r1026, 16;
	setp.ne.s32 	%p41, %r1026, 32;
	@%p41 bra 	$L__BB0_45;
	mad.lo.s32 	%r790, %r1020, -31, %r191;
	add.s32 	%r1020, %r790, 1;
	setp.ne.s32 	%p42, %r1020, 5;
	@%p42 bra 	$L__BB0_44;
	st.local.u32 	[%rd1+4], %r939;
	st.local.v2.u32 	[%rd1+8], {%r1030, %r1029};
	st.local.v2.u32 	[%rd1+16], {%r1028, %r935};
	setp.ne.s64 	%p43, %rd5, 3;
	@%p43 bra 	$L__BB0_117;
	mov.b32 	%r935, 0;
	mov.u32 	%r1120, %r935;
	mov.u32 	%r1121, %r935;
	mov.u32 	%r1122, %r935;
	mov.u32 	%r939, %r935;
	mov.u32 	%r1112, %r935;
$L__BB0_81:
	mul.wide.u32 	%rd21, %r1112, 4;
	add.s64 	%rd22, %rd1, %rd21;
	ld.local.u32 	%r366, [%rd22+4];
	shl.b32 	%r367, %r1112, 5;
	mov.b32 	%r1118, 0;
$L__BB0_82:
	.pragma "nounroll";
	shr.u32 	%r793, %r366, %r1118;
	and.b32  	%r794, %r793, 1;
	setp.eq.b32 	%p44, %r794, 1;
	not.pred 	%p45, %p44;
	add.s32 	%r795, %r367, %r1118;
	mul.lo.s32 	%r796, %r795, 5;
	mul.wide.u32 	%rd23, %r796, 4;
	add.s64 	%rd9, %rd6, %rd23;
	@%p45 bra 	$L__BB0_84;
	ld.global.u32 	%r797, [%rd9];
	xor.b32  	%r939, %r939, %r797;
	ld.global.u32 	%r798, [%rd9+4];
	xor.b32  	%r1122, %r1122, %r798;
	ld.global.u32 	%r799, [%rd9+8];
	xor.b32  	%r1121, %r1121, %r799;
	ld.global.u32 	%r800, [%rd9+12];
	xor.b32  	%r1120, %r1120, %r800;
	ld.global.u32 	%r801, [%rd9+16];
	xor.b32  	%r935, %r935, %r801;
$L__BB0_84:
	and.b32  	%r803, %r793, 2;
	setp.eq.s32 	%p46, %r803, 0;
	@%p46 bra 	$L__BB0_86;
	ld.global.u32 	%r804, [%rd9+20];
	xor.b32  	%r939, %r939, %r804;
	ld.global.u32 	%r805, [%rd9+24];
	xor.b32  	%r1122, %r1122, %r805;
	ld.global.u32 	%r806, [%rd9+28];
	xor.b32  	%r1121, %r1121, %r806;
	ld.global.u32 	%r807, [%rd9+32];
	xor.b32  	%r1120, %r1120, %r807;
	ld.global.u32 	%r808, [%rd9+36];
	xor.b32  	%r935, %r935, %r808;
$L__BB0_86:
	and.b32  	%r810, %r793, 4;
	setp.eq.s32 	%p47, %r810, 0;
	@%p47 bra 	$L__BB0_88;
	ld.global.u32 	%r811, [%rd9+40];
	xor.b32  	%r939, %r939, %r811;
	ld.global.u32 	%r812, [%rd9+44];
	xor.b32  	%r1122, %r1122, %r812;
	ld.global.u32 	%r813, [%rd9+48];
	xor.b32  	%r1121, %r1121, %r813;
	ld.global.u32 	%r814, [%rd9+52];
	xor.b32  	%r1120, %r1120, %r814;
	ld.global.u32 	%r815, [%rd9+56];
	xor.b32  	%r935, %r935, %r815;
$L__BB0_88:
	and.b32  	%r817, %r793, 8;
	setp.eq.s32 	%p48, %r817, 0;
	@%p48 bra 	$L__BB0_90;
	ld.global.u32 	%r818, [%rd9+60];
	xor.b32  	%r939, %r939, %r818;
	ld.global.u32 	%r819, [%rd9+64];
	xor.b32  	%r1122, %r1122, %r819;
	ld.global.u32 	%r820, [%rd9+68];
	xor.b32  	%r1121, %r1121, %r820;
	ld.global.u32 	%r821, [%rd9+72];
	xor.b32  	%r1120, %r1120, %r821;
	ld.global.u32 	%r822, [%rd9+76];
	xor.b32  	%r935, %r935, %r822;
$L__BB0_90:
	and.b32  	%r824, %r793, 16;
	setp.eq.s32 	%p49, %r824, 0;
	@%p49 bra 	$L__BB0_92;
	ld.global.u32 	%r825, [%rd9+80];
	xor.b32  	%r939, %r939, %r825;
	ld.global.u32 	%r826, [%rd9+84];
	xor.b32  	%r1122, %r1122, %r826;
	ld.global.u32 	%r827, [%rd9+88];
	xor.b32  	%r1121, %r1121, %r827;
	ld.global.u32 	%r828, [%rd9+92];
	xor.b32  	%r1120, %r1120, %r828;
	ld.global.u32 	%r829, [%rd9+96];
	xor.b32  	%r935, %r935, %r829;
$L__BB0_92:
	and.b32  	%r831, %r793, 32;
	setp.eq.s32 	%p50, %r831, 0;
	@%p50 bra 	$L__BB0_94;
	ld.global.u32 	%r832, [%rd9+100];
	xor.b32  	%r939, %r939, %r832;
	ld.global.u32 	%r833, [%rd9+104];
	xor.b32  	%r1122, %r1122, %r833;
	ld.global.u32 	%r834, [%rd9+108];
	xor.b32  	%r1121, %r1121, %r834;
	ld.global.u32 	%r835, [%rd9+112];
	xor.b32  	%r1120, %r1120, %r835;
	ld.global.u32 	%r836, [%rd9+116];
	xor.b32  	%r935, %r935, %r836;
$L__BB0_94:
	and.b32  	%r838, %r793, 64;
	setp.eq.s32 	%p51, %r838, 0;
	@%p51 bra 	$L__BB0_96;
	ld.global.u32 	%r839, [%rd9+120];
	xor.b32  	%r939, %r939, %r839;
	ld.global.u32 	%r840, [%rd9+124];
	xor.b32  	%r1122, %r1122, %r840;
	ld.global.u32 	%r841, [%rd9+128];
	xor.b32  	%r1121, %r1121, %r841;
	ld.global.u32 	%r842, [%rd9+132];
	xor.b32  	%r1120, %r1120, %r842;
	ld.global.u32 	%r843, [%rd9+136];
	xor.b32  	%r935, %r935, %r843;
$L__BB0_96:
	and.b32  	%r845, %r793, 128;
	setp.eq.s32 	%p52, %r845, 0;
	@%p52 bra 	$L__BB0_98;
	ld.global.u32 	%r846, [%rd9+140];
	xor.b32  	%r939, %r939, %r846;
	ld.global.u32 	%r847, [%rd9+144];
	xor.b32  	%r1122, %r1122, %r847;
	ld.global.u32 	%r848, [%rd9+148];
	xor.b32  	%r1121, %r1121, %r848;
	ld.global.u32 	%r849, [%rd9+152];
	xor.b32  	%r1120, %r1120, %r849;
	ld.global.u32 	%r850, [%rd9+156];
	xor.b32  	%r935, %r935, %r850;
$L__BB0_98:
	and.b32  	%r852, %r793, 256;
	setp.eq.s32 	%p53, %r852, 0;
	@%p53 bra 	$L__BB0_100;
	ld.global.u32 	%r853, [%rd9+160];
	xor.b32  	%r939, %r939, %r853;
	ld.global.u32 	%r854, [%rd9+164];
	xor.b32  	%r1122, %r1122, %r854;
	ld.global.u32 	%r855, [%rd9+168];
	xor.b32  	%r1121, %r1121, %r855;
	ld.global.u32 	%r856, [%rd9+172];
	xor.b32  	%r1120, %r1120, %r856;
	ld.global.u32 	%r857, [%rd9+176];
	xor.b32  	%r935, %r935, %r857;
$L__BB0_100:
	and.b32  	%r859, %r793, 512;
	setp.eq.s32 	%p54, %r859, 0;
	@%p54 bra 	$L__BB0_102;
	ld.global.u32 	%r860, [%rd9+180];
	xor.b32  	%r939, %r939, %r860;
	ld.global.u32 	%r861, [%rd9+184];
	xor.b32  	%r1122, %r1122, %r861;
	ld.global.u32 	%r862, [%rd9+188];
	xor.b32  	%r1121, %r1121, %r862;
	ld.global.u32 	%r863, [%rd9+192];
	xor.b32  	%r1120, %r1120, %r863;
	ld.global.u32 	%r864, [%rd9+196];
	xor.b32  	%r935, %r935, %r864;
$L__BB0_102:
	and.b32  	%r866, %r793, 1024;
	setp.eq.s32 	%p55, %r866, 0;
	@%p55 bra 	$L__BB0_104;
	ld.global.u32 	%r867, [%rd9+200];
	xor.b32  	%r939, %r939, %r867;
	ld.global.u32 	%r868, [%rd9+204];
	xor.b32  	%r1122, %r1122, %r868;
	ld.global.u32 	%r869, [%rd9+208];
	xor.b32  	%r1121, %r1121, %r869;
	ld.global.u32 	%r870, [%rd9+212];
	xor.b32  	%r1120, %r1120, %r870;
	ld.global.u32 	%r871, [%rd9+216];
	xor.b32  	%r935, %r935, %r871;
$L__BB0_104:
	and.b32  	%r873, %r793, 2048;
	setp.eq.s32 	%p56, %r873, 0;
	@%p56 bra 	$L__BB0_106;
	ld.global.u32 	%r874, [%rd9+220];
	xor.b32  	%r939, %r939, %r874;
	ld.global.u32 	%r875, [%rd9+224];
	xor.b32  	%r1122, %r1122, %r875;
	ld.global.u32 	%r876, [%rd9+228];
	xor.b32  	%r1121, %r1121, %r876;
	ld.global.u32 	%r877, [%rd9+232];
	xor.b32  	%r1120, %r1120, %r877;
	ld.global.u32 	%r878, [%rd9+236];
	xor.b32  	%r935, %r935, %r878;
$L__BB0_106:
	and.b32  	%r880, %r793, 4096;
	setp.eq.s32 	%p57, %r880, 0;
	@%p57 bra 	$L__BB0_108;
	ld.global.u32 	%r881, [%rd9+240];
	xor.b32  	%r939, %r939, %r881;
	ld.global.u32 	%r882, [%rd9+244];
	xor.b32  	%r1122, %r1122, %r882;
	ld.global.u32 	%r883, [%rd9+248];
	xor.b32  	%r1121, %r1121, %r883;
	ld.global.u32 	%r884, [%rd9+252];
	xor.b32  	%r1120, %r1120, %r884;
	ld.global.u32 	%r885, [%rd9+256];
	xor.b32  	%r935, %r935, %r885;
$L__BB0_108:
	and.b32  	%r887, %r793, 8192;
	setp.eq.s32 	%p58, %r887, 0;
	@%p58 bra 	$L__BB0_110;
	ld.global.u32 	%r888, [%rd9+260];
	xor.b32  	%r939, %r939, %r888;
	ld.global.u32 	%r889, [%rd9+264];
	xor.b32  	%r1122, %r1122, %r889;
	ld.global.u32 	%r890, [%rd9+268];
	xor.b32  	%r1121, %r1121, %r890;
	ld.global.u32 	%r891, [%rd9+272];
	xor.b32  	%r1120, %r1120, %r891;
	ld.global.u32 	%r892, [%rd9+276];
	xor.b32  	%r935, %r935, %r892;
$L__BB0_110:
	and.b32  	%r894, %r793, 16384;
	setp.eq.s32 	%p59, %r894, 0;
	@%p59 bra 	$L__BB0_112;
	ld.global.u32 	%r895, [%rd9+280];
	xor.b32  	%r939, %r939, %r895;
	ld.global.u32 	%r896, [%rd9+284];
	xor.b32  	%r1122, %r1122, %r896;
	ld.global.u32 	%r897, [%rd9+288];
	xor.b32  	%r1121, %r1121, %r897;
	ld.global.u32 	%r898, [%rd9+292];
	xor.b32  	%r1120, %r1120, %r898;
	ld.global.u32 	%r899, [%rd9+296];
	xor.b32  	%r935, %r935, %r899;
$L__BB0_112:
	and.b32  	%r901, %r793, 32768;
	setp.eq.s32 	%p60, %r901, 0;
	@%p60 bra 	$L__BB0_114;
	ld.global.u32 	%r902, [%rd9+300];
	xor.b32  	%r939, %r939, %r902;
	ld.global.u32 	%r903, [%rd9+304];
	xor.b32  	%r1122, %r1122, %r903;
	ld.global.u32 	%r904, [%rd9+308];
	xor.b32  	%r1121, %r1121, %r904;
	ld.global.u32 	%r905, [%rd9+312];
	xor.b32  	%r1120, %r1120, %r905;
	ld.global.u32 	%r906, [%rd9+316];
	xor.b32  	%r935, %r935, %r906;
$L__BB0_114:
	add.s32 	%r1118, %r1118, 16;
	setp.ne.s32 	%p61, %r1118, 32;
	@%p61 bra 	$L__BB0_82;
	mad.lo.s32 	%r907, %r1112, -31, %r367;
	add.s32 	%r1112, %r907, 1;
	setp.ne.s32 	%p62, %r1112, 5;
	@%p62 bra 	$L__BB0_81;
	st.local.u32 	[%rd1+4], %r939;
	st.local.v2.u32 	[%rd1+8], {%r1122, %r1121};
	st.local.v2.u32 	[%rd1+16], {%r1120, %r935};
$L__BB0_117:
	shr.u64 	%rd27, %rd4, 2;
	add.s32 	%r922, %r922, 1;
	setp.gt.u64 	%p63, %rd4, 3;
	@%p63 bra 	$L__BB0_5;
$L__BB0_118:
	shr.u32 	%r908, %r939, 2;
	xor.b32  	%r909, %r908, %r939;
	shl.b32 	%r910, %r935, 4;
	shl.b32 	%r911, %r909, 1;
	xor.b32  	%r912, %r911, %r910;
	xor.b32  	%r913, %r912, %r909;
	xor.b32  	%r914, %r913, %r935;
	add.s32 	%r915, %r914, 832457172;
	cvt.rn.f32.u32 	%f1, %r915;
	fma.rn.f32 	%f2, %f1, 0f2F800000, 0f2F000000;
	cvt.f64.f32 	%fd1, %f2;
	st.local.f64 	[%rd2], %fd1;
	cvta.global.u64 	%rd25, %rd24;
	{ // callseq 0, 0
	.param .b64 param0;
	st.param.b64 	[param0], %rd25;
	.param .b64 param1;
	st.param.b64 	[param1], %rd12;
	.param .b32 retval0;
	call.uni (retval0), 
	vprintf, 
	(
	param0, 
	param1
	);
	ld.param.b32 	%r916, [retval0];
	} // callseq 0
	add.s32 	%r919, %r919, 1;
	setp.ne.s32 	%p64, %r919, %r543;
	@%p64 bra 	$L__BB0_3;
	add.s32 	%r542, %r918, -1;
	setp.gt.s32 	%p65, %r918, 0;
	mov.u32 	%r918, %r542;
	@%p65 bra 	$L__BB0_2;
$L__BB0_120:
	ret;

}
	// .globl	_Z15creatFireSourcePPii
.visible .entry _Z15creatFireSourcePPii(
	.param .u64 .ptr .align 1 _Z15creatFireSourcePPii_param_0,
	.param .u32 _Z15creatFireSourcePPii_param_1
)
{
	.reg .pred 	%p<7>;
	.reg .b32 	%r<35>;
	.reg .b64 	%rd<32>;

	ld.param.u64 	%rd6, [_Z15creatFireSourcePPii_param_0];
	ld.param.u32 	%r15, [_Z15creatFireSourcePPii_param_1];
	mov.u32 	%r1, %tid.y;
	mov.u32 	%r2, %ctaid.y;
	mov.u32 	%r3, %ntid.y;
	mad.lo.s32 	%r34, %r2, %r3, %r1;
	mov.u32 	%r5, %nctaid.y;
	mul.lo.s32 	%r6, %r3, %r5;
	setp.ge.s32 	%p1, %r34, %r15;
	@%p1 bra 	$L__BB1_6;
	add.s32 	%r16, %r15, -1;
	cvta.to.global.u64 	%rd7, %rd6;
	mul.wide.u32 	%rd8, %r16, 8;
	add.s64 	%rd1, %rd7, %rd8;
	add.s32 	%r17, %r34, %r6;
	max.u32 	%r18, %r15, %r17;
	setp.lt.u32 	%p2, %r17, %r15;
	selp.u32 	%r19, 1, 0, %p2;
	add.s32 	%r20, %r17, %r19;
	sub.s32 	%r21, %r18, %r20;
	div.u32 	%r22, %r21, %r6;
	add.s32 	%r7, %r22, %r19;
	and.b32  	%r23, %r7, 3;
	setp.eq.s32 	%p3, %r23, 3;
	@%p3 bra 	$L__BB1_4;
	add.s32 	%r24, %r7, 1;
	and.b32  	%r25, %r24, 3;
	mul.wide.u32 	%rd9, %r3, %r2;
	cvt.u64.u32 	%rd10, %r1;
	add.s64 	%rd11, %rd9, %rd10;
	shl.b64 	%rd31, %rd11, 2;
	mul.wide.u32 	%rd3, %r6, 4;
	neg.s32 	%r32, %r25;
	mad.lo.s32 	%r26, %r5, %r25, %r2;
	mad.lo.s32 	%r34, %r3, %r26, %r1;
$L__BB1_3:
	.pragma "nounroll";
	ld.global.u64 	%rd12, [%rd1];
	cvta.to.global.u64 	%rd13, %rd12;
	add.s64 	%rd14, %rd13, %rd31;
	mov.b32 	%r27, 36;
	st.global.u32 	[%rd14], %r27;
	add.s64 	%rd31, %rd31, %rd3;
	add.s32 	%r32, %r32, 1;
	setp.ne.s32 	%p4, %r32, 0;
	@%p4 bra 	$L__BB1_3;
$L__BB1_4:
	setp.lt.u32 	%p5, %r7, 3;
	@%p5 bra 	$L__BB1_6;
$L__BB1_5:
	ld.global.u64 	%rd15, [%rd1];
	cvta.to.global.u64 	%rd16, %rd15;
	mul.wide.u32 	%rd17, %r34, 4;
	add.s64 	%rd18, %rd16, %rd17;
	mov.b32 	%r28, 36;
	st.global.u32 	[%rd18], %r28;
	add.s32 	%r29, %r34, %r6;
	ld.global.u64 	%rd19, [%rd1];
	cvta.to.global.u64 	%rd20, %rd19;
	mul.wide.u32 	%rd21, %r29, 4;
	add.s64 	%rd22, %rd20, %rd21;
	st.global.u32 	[%rd22], %r28;
	add.s32 	%r30, %r29, %r6;
	ld.global.u64 	%rd23, [%rd1];
	cvta.to.global.u64 	%rd24, %rd23;
	mul.wide.u32 	%rd25, %r30, 4;
	add.s64 	%rd26, %rd24, %rd25;
	st.global.u32 	[%rd26], %r28;
	add.s32 	%r31, %r30, %r6;
	ld.global.u64 	%rd27, [%rd1];
	cvta.to.global.u64 	%rd28, %rd27;
	mul.wide.u32 	%rd29, %r31, 4;
	add.s64 	%rd30, %rd28, %rd29;
	st.global.u32 	[%rd30], %r28;
	add.s32 	%r34, %r31, %r6;
	setp.lt.s32 	%p6, %r34, %r15;
	@%p6 bra 	$L__BB1_5;
$L__BB1_6:
	ret;

}
	// .globl	_Z14loadFireStructPPii
.visible .entry _Z14loadFireStructPPii(
	.param .u64 .ptr .align 1 _Z14loadFireStructPPii_param_0,
	.param .u32 _Z14loadFireStructPPii_param_1
)
{
	.reg .pred 	%p<10>;
	.reg .b32 	%r<39>;
	.reg .b64 	%rd<33>;

	ld.param.u64 	%rd3, [_Z14loadFireStructPPii_param_0];
	ld.param.u32 	%r16, [_Z14loadFireStructPPii_param_1];
	mov.u32 	%r17, %tid.x;
	mov.u32 	%r18, %ctaid.x;
	mov.u32 	%r1, %ntid.x;
	mad.lo.s32 	%r36, %r18, %r1, %r17;
	mov.u32 	%r19, %tid.y;
	mov.u32 	%r20, %ctaid.y;
	mov.u32 	%r21, %ntid.y;
	mad.lo.s32 	%r3, %r20, %r21, %r19;
	mov.u32 	%r22, %nctaid.y;
	mul.lo.s32 	%r4, %r21, %r22;
	setp.ge.s32 	%p1, %r36, %r16;
	@%p1 bra 	$L__BB2_10;
	add.s32 	%r5, %r3, %r4;
	max.s32 	%r23, %r16, %r5;
	setp.lt.s32 	%p2, %r5, %r16;
	selp.u32 	%r24, 1, 0, %p2;
	add.s32 	%r25, %r5, %r24;
	sub.s32 	%r26, %r23, %r25;
	div.u32 	%r27, %r26, %r4;
	add.s32 	%r6, %r27, %r24;
	and.b32  	%r7, %r6, 3;
	add.s32 	%r8, %r5, %r4;
	add.s32 	%r9, %r8, %r4;
	mov.u32 	%r28, %nctaid.x;
	mul.lo.s32 	%r10, %r1, %r28;
	cvta.to.global.u64 	%rd1, %rd3;
	mul.wide.u32 	%rd7, %r3, 4;
	mul.wide.u32 	%rd11, %r5, 4;
	mul.wide.u32 	%rd15, %r8, 4;
$L__BB2_2:
	setp.ge.s32 	%p3, %r3, %r16;
	@%p3 bra 	$L__BB2_9;
	setp.eq.s32 	%p4, %r7, 3;
	mul.wide.s32 	%rd4, %r36, 8;
	add.s64 	%rd2, %rd1, %rd4;
	mov.u32 	%r37, %r3;
	@%p4 bra 	$L__BB2_7;
	setp.eq.s32 	%p5, %r7, 0;
	ld.global.u64 	%rd5, [%rd2];
	cvta.to.global.u64 	%rd6, %rd5;
	add.s64 	%rd8, %rd6, %rd7;
	mov.b32 	%r29, 0;
	st.global.u32 	[%rd8], %r29;
	mov.u32 	%r37, %r5;
	@%p5 bra 	$L__BB2_7;
	setp.eq.s32 	%p6, %r7, 1;
	ld.global.u64 	%rd9, [%rd2];
	cvta.to.global.u64 	%rd10, %rd9;
	add.s64 	%rd12, %rd10, %rd11;
	mov.b32 	%r30, 0;
	st.global.u32 	[%rd12], %r30;
	mov.u32 	%r37, %r8;
	@%p6 bra 	$L__BB2_7;
	ld.global.u64 	%rd13, [%rd2];
	cvta.to.global.u64 	%rd14, %rd13;
	add.s64 	%rd16, %rd14, %rd15;
	mov.b32 	%r31, 0;
	st.global.u32 	[%rd16], %r31;
	mov.u32 	%r37, %r9;
$L__BB2_7:
	setp.lt.u32 	%p7, %r6, 3;
	@%p7 bra 	$L__BB2_9;
$L__BB2_8:
	ld.global.u64 	%rd17, [%rd2];
	cvta.to.global.u64 	%rd18, %rd17;
	mul.wide.u32 	%rd19, %r37, 4;
	add.s64 	%rd20, %rd18, %rd19;
	mov.b32 	%r32, 0;
	st.global.u32 	[%rd20], %r32;
	add.s32 	%r33, %r37, %r4;
	ld.global.u64 	%rd21, [%rd2];
	cvta.to.global.u64 	%rd22, %rd21;
	mul.wide.u32 	%rd23, %r33, 4;
	add.s64 	%rd24, %rd22, %rd23;
	st.global.u32 	[%rd24], %r32;
	add.s32 	%r34, %r33, %r4;
	ld.global.u64 	%rd25, [%rd2];
	cvta.to.global.u64 	%rd26, %rd25;
	mul.wide.u32 	%rd27, %r34, 4;
	add.s64 	%rd28, %rd26, %rd27;
	st.global.u32 	[%rd28], %r32;
	add.s32 	%r35, %r34, %r4;
	ld.global.u64 	%rd29, [%rd2];
	cvta.to.global.u64 	%rd30, %rd29;
	mul.wide.u32 	%rd31, %r35, 4;
	add.s64 	%rd32, %rd30, %rd31;
	st.global.u32 	[%rd32], %r32;
	add.s32 	%r37, %r35, %r4;
	setp.lt.s32 	%p8, %r37, %r16;
	@%p8 bra 	$L__BB2_8;
$L__BB2_9:
	add.s32 	%r36, %r36, %r10;
	setp.lt.s32 	%p9, %r36, %r16;
	@%p9 bra 	$L__BB2_2;
$L__BB2_10:
	ret;

}


// ===== COMPILED SASS (sm_100) =====

	.target	sm_100

	.elftype	@"ET_EXEC"


//--------------------- .note.nv.tkinfo           --------------------------
	.section	.note.nv.tkinfo,"",@"SHT_NOTE"
	.sectionflags	@"SHF_NOTE_NV_TKINFO"
	.tkinfo
        /*0018*/ 	.word	0x00000002
        /*0030*/ 	.string	""
        /*0030*/ 	.string	"ptxas"
        /*0030*/ 	.string	"Cuda compilation tools, release 13.0, V13.0.88"
        /*0030*/ 	.string	"Build cuda_13.0.r13.0/compiler.36424714_0"
        /*0030*/ 	.string	"-arch sm_100 -m 64 "



//--------------------- .note.nv.cuinfo           --------------------------
	.section	.note.nv.cuinfo,"",@"SHT_NOTE"
	.sectionflags	@"SHF_NOTE_NV_CUINFO"
        /*0018*/ 	.short	0x0002
        /*001a*/ 	.short	0x0064
        /*001c*/ 	.short	0x0082
	.zero		2


//--------------------- .nv.info                  --------------------------
	.section	.nv.info,"",@"SHT_CUDA_INFO"
	.align	4


	//----- nvinfo : EIATTR_REGCOUNT
	.align		4
        /*0000*/ 	.byte	0x04, 0x2f
        /*0002*/ 	.short	(.L_11 - .L_10)
	.align		4
.L_10:
        /*0004*/ 	.word	index@(_Z24calculeteFirePropagationPPii)
        /*0008*/ 	.word	0x0000001f


	//----- nvinfo : EIATTR_FRAME_SIZE
	.align		4
.L_11:
        /*000c*/ 	.byte	0x04, 0x11
        /*000e*/ 	.short	(.L_13 - .L_12)
	.align		4
.L_12:
        /*0010*/ 	.word	index@(_Z24calculeteFirePropagationPPii)
        /*0014*/ 	.word	0x00000038


	//----- nvinfo : EIATTR_REGCOUNT
	.align		4
.L_13:
        /*0018*/ 	.byte	0x04, 0x2f
        /*001a*/ 	.short	(.L_15 - .L_14)
	.align		4
.L_14:
        /*001c*/ 	.word	index@(_Z15creatFireSourcePPii)
        /*0020*/ 	.word	0x00000012


	//----- nvinfo : EIATTR_FRAME_SIZE
	.align		4
.L_15:
        /*0024*/ 	.byte	0x04, 0x11
        /*0026*/ 	.short	(.L_17 - .L_16)
	.align		4
.L_16:
        /*0028*/ 	.word	index@(_Z15creatFireSourcePPii)
        /*002c*/ 	.word	0x00000000


	//----- nvinfo : EIATTR_REGCOUNT
	.align		4
.L_17:
        /*0030*/ 	.byte	0x04, 0x2f
        /*0032*/ 	.short	(.L_19 - .L_18)
	.align		4
.L_18:
        /*0034*/ 	.word	index@(_Z14loadFireStructPPii)
        /*0038*/ 	.word	0x00000019


	//----- nvinfo : EIATTR_FRAME_SIZE
	.align		4
.L_19:
        /*003c*/ 	.byte	0x04, 0x11
        /*003e*/ 	.short	(.L_21 - .L_20)
	.align		4
.L_20:
        /*0040*/ 	.word	index@(_Z14loadFireStructPPii)
        /*0044*/ 	.word	0x00000000


	//----- nvinfo : EIATTR_MIN_STACK_SIZE
	.align		4
.L_21:
        /*0048*/ 	.byte	0x04, 0x12
        /*004a*/ 	.short	(.L_23 - .L_22)
	.align		4
.L_22:
        /*004c*/ 	.word	index@(_Z14loadFireStructPPii)
        /*0050*/ 	.word	0x00000000


	//----- nvinfo : EIATTR_MIN_STACK_SIZE
	.align		4
.L_23:
        /*0054*/ 	.byte	0x04, 0x12
        /*0056*/ 	.short	(.L_25 - .L_24)
	.align		4
.L_24:
        /*0058*/ 	.word	index@(_Z15creatFireSourcePPii)
        /*005c*/ 	.word	0x00000000


	//----- nvinfo : EIATTR_MIN_STACK_SIZE
	.align		4
.L_25:
        /*0060*/ 	.byte	0x04, 0x12
        /*0062*/ 	.short	(.L_27 - .L_26)
	.align		4
.L_26:
        /*0064*/ 	.word	index@(_Z24calculeteFirePropagationPPii)
        /*0068*/ 	.word	0x00000038
.L_27:


//--------------------- .nv.compat                --------------------------
	.section	.nv.compat,"",@"SHT_CUDA_COMPAT_INFO"
	.align	4
        /*0000*/ 	.byte	0x02, 0x09, 0x00, 0x00, 0x02, 0x02, 0x01, 0x00, 0x02, 0x05, 0x05, 0x00, 0x03, 0x07, 0x01, 0x01
        /*0010*/ 	.byte	0x02, 0x03, 0x00, 0x00, 0x02, 0x06, 0x01, 0x00, 0x04, 0x0b, 0x08, 0x00, 0x09, 0x00, 0x00, 0x00
        /*0020*/ 	.byte	0x00, 0x00, 0x00, 0x00


//--------------------- .nv.info._Z14loadFireStructPPii --------------------------
	.section	.nv.info._Z14loadFireStructPPii,"",@"SHT_CUDA_INFO"
	.sectionflags	@""
	.align	4


	//----- nvinfo : EIATTR_CUDA_API_VERSION
	.align		4
        /*0000*/ 	.byte	0x04, 0x37
        /*0002*/ 	.short	(.L_29 - .L_28)
.L_28:
        /*0004*/ 	.word	0x00000082


	//----- nvinfo : EIATTR_KPARAM_INFO
	.align		4
.L_29:
        /*0008*/ 	.byte	0x04, 0x17
        /*000a*/ 	.short	(.L_31 - .L_30)
.L_30:
        /*000c*/ 	.word	0x00000000
        /*0010*/ 	.short	0x0001
        /*0012*/ 	.short	0x0008
        /*0014*/ 	.byte	0x00, 0xf0, 0x11, 0x00


	//----- nvinfo : EIATTR_KPARAM_INFO
	.align		4
.L_31:
        /*0018*/ 	.byte	0x04, 0x17
        /*001a*/ 	.short	(.L_33 - .L_32)
.L_32:
        /*001c*/ 	.word	0x00000000
        /*0020*/ 	.short	0x0000
        /*0022*/ 	.short	0x0000
        /*0024*/ 	.byte	0x00, 0xf5, 0x21, 0x00


	//----- nvinfo : EIATTR_SPARSE_MMA_MASK
	.align		4
.L_33:
        /*0028*/ 	.byte	0x03, 0x50
        /*002a*/ 	.short	0x0000


	//----- nvinfo : EIATTR_MAXREG_COUNT
	.align		4
        /*002c*/ 	.byte	0x03, 0x1b
        /*002e*/ 	.short	0x00ff


	//----- nvinfo : EIATTR_MERCURY_ISA_VERSION
	.align		4
        /*0030*/ 	.byte	0x03, 0x5f
        /*0032*/ 	.short	0x0101


	//----- nvinfo : EIATTR_VRC_CTA_INIT_COUNT
	.align		4
        /*0034*/ 	.byte	0x02, 0x4a
	.zero		1
	.zero		1


	//----- nvinfo : EIATTR_EXIT_INSTR_OFFSETS
	.align		4
        /*0038*/ 	.byte	0x04, 0x1c
        /*003a*/ 	.short	(.L_35 - .L_34)


	//   ....[0]....
.L_34:
        /*003c*/ 	.word	0x000000d0


	//   ....[1]....
        /*0040*/ 	.word	0x000005f0


	//----- nvinfo : EIATTR_CRS_STACK_SIZE
	.align		4
.L_35:
        /*0044*/ 	.byte	0x04, 0x1e
        /*0046*/ 	.short	(.L_37 - .L_36)
.L_36:
        /*0048*/ 	.word	0x00000000


	//----- nvinfo : EIATTR_CBANK_PARAM_SIZE
	.align		4
.L_37:
        /*004c*/ 	.byte	0x03, 0x19
        /*004e*/ 	.short	0x000c


	//----- nvinfo : EIATTR_PARAM_CBANK
	.align		4
        /*0050*/ 	.byte	0x04, 0x0a
        /*0052*/ 	.short	(.L_39 - .L_38)
	.align		4
.L_38:
        /*0054*/ 	.word	index@(.nv.constant0._Z14loadFireStructPPii)
        /*0058*/ 	.short	0x0380
        /*005a*/ 	.short	0x000c


	//----- nvinfo : EIATTR_SW_WAR
	.align		4
.L_39:
        /*005c*/ 	.byte	0x04, 0x36
        /*005e*/ 	.short	(.L_41 - .L_40)
.L_40:
        /*0060*/ 	.word	0x00000008
.L_41:


//--------------------- .nv.info._Z15creatFireSourcePPii --------------------------
	.section	.nv.info._Z15creatFireSourcePPii,"",@"SHT_CUDA_INFO"
	.sectionflags	@""
	.align	4


	//----- nvinfo : EIATTR_CUDA_API_VERSION
	.align		4
        /*0000*/ 	.byte	0x04, 0x37
        /*0002*/ 	.short	(.L_43 - .L_42)
.L_42:
        /*0004*/ 	.word	0x00000082


	//----- nvinfo : EIATTR_KPARAM_INFO
	.align		4
.L_43:
        /*0008*/ 	.byte	0x04, 0x17
        /*000a*/ 	.short	(.L_45 - .L_44)
.L_44:
        /*000c*/ 	.word	0x00000000
        /*0010*/ 	.short	0x0001
        /*0012*/ 	.short	0x0008
        /*0014*/ 	.byte	0x00, 0xf0, 0x11, 0x00


	//----- nvinfo : EIATTR_KPARAM_INFO
	.align		4
.L_45:
        /*0018*/ 	.byte	0x04, 0x17
        /*001a*/ 	.short	(.L_47 - .L_46)
.L_46:
        /*001c*/ 	.word	0x00000000
        /*0020*/ 	.short	0x0000
        /*0022*/ 	.short	0x0000
        /*0024*/ 	.byte	0x00, 0xf5, 0x21, 0x00


	//----- nvinfo : EIATTR_SPARSE_MMA_MASK
	.align		4
.L_47:
        /*0028*/ 	.byte	0x03, 0x50
        /*002a*/ 	.short	0x0000


	//----- nvinfo : EIATTR_MAXREG_COUNT
	.align		4
        /*002c*/ 	.byte	0x03, 0x1b
        /*002e*/ 	.short	0x00ff


	//----- nvinfo : EIATTR_MERCURY_ISA_VERSION
	.align		4
        /*0030*/ 	.byte	0x03, 0x5f
        /*0032*/ 	.short	0x0101


	//----- nvinfo : EIATTR_VRC_CTA_INIT_COUNT
	.align		4
        /*0034*/ 	.byte	0x02, 0x4a
	.zero		1
	.zero		1


	//----- nvinfo : EIATTR_EXIT_INSTR_OFFSETS
	.align		4
        /*0038*/ 	.byte	0x04, 0x1c
        /*003a*/ 	.short	(.L_49 - .L_48)


	//   ....[0]....
.L_48:
        /*003c*/ 	.word	0x00000080


	//   ....[1]....
        /*0040*/ 	.word	0x00000420


	//   ....[2]....
        /*0044*/ 	.word	0x00000560


	//----- nvinfo : EIATTR_CRS_STACK_SIZE
	.align		4
.L_49:
        /*0048*/ 	.byte	0x04, 0x1e
        /*004a*/ 	.short	(.L_51 - .L_50)
.L_50:
        /*004c*/ 	.word	0x00000000


	//----- nvinfo : EIATTR_CBANK_PARAM_SIZE
	.align		4
.L_51:
        /*0050*/ 	.byte	0x03, 0x19
        /*0052*/ 	.short	0x000c


	//----- nvinfo : EIATTR_PARAM_CBANK
	.align		4
        /*0054*/ 	.byte	0x04, 0x0a
        /*0056*/ 	.short	(.L_53 - .L_52)
	.align		4
.L_52:
        /*0058*/ 	.word	index@(.nv.constant0._Z15creatFireSourcePPii)
        /*005c*/ 	.short	0x0380
        /*005e*/ 	.short	0x000c


	//----- nvinfo : EIATTR_SW_WAR
	.align		4
.L_53:
        /*0060*/ 	.byte	0x04, 0x36
        /*0062*/ 	.short	(.L_55 - .L_54)
.L_54:
        /*0064*/ 	.word	0x00000008
.L_55:


//--------------------- .nv.info._Z24calculeteFirePropagationPPii --------------------------
	.section	.nv.info._Z24calculeteFirePropagationPPii,"",@"SHT_CUDA_INFO"
	.sectionflags	@""
	.align	4


	//----- nvinfo : EIATTR_CUDA_API_VERSION
	.align		4
        /*0000*/ 	.byte	0x04, 0x37
        /*0002*/ 	.short	(.L_57 - .L_56)
.L_56:
        /*0004*/ 	.word	0x00000082


	//----- nvinfo : EIATTR_KPARAM_INFO
	.align		4
.L_57:
        /*0008*/ 	.byte	0x04, 0x17
        /*000a*/ 	.short	(.L_59 - .L_58)
.L_58:
        /*000c*/ 	.word	0x00000000
        /*0010*/ 	.short	0x0001
        /*0012*/ 	.short	0x0008
        /*0014*/ 	.byte	0x00, 0xf0, 0x11, 0x00


	//----- nvinfo : EIATTR_KPARAM_INFO
	.align		4
.L_59:
        /*0018*/ 	.byte	0x04, 0x17
        /*001a*/ 	.short	(.L_61 - .L_60)
.L_60:
        /*001c*/ 	.word	0x00000000
        /*0020*/ 	.short	0x0000
        /*0022*/ 	.short	0x0000
        /*0024*/ 	.byte	0x00, 0xf5, 0x21, 0x00


	//----- nvinfo : EIATTR_SPARSE_MMA_MASK
	.align		4
.L_61:
        /*0028*/ 	.byte	0x03, 0x50
        /*002a*/ 	.short	0x0000


	//----- nvinfo : EIATTR_MAXREG_COUNT
	.align		4
        /*002c*/ 	.byte	0x03, 0x1b
        /*002e*/ 	.short	0x00ff


	//----- nvinfo : EIATTR_EXTERNS
	.align		4
        /*0030*/ 	.byte	0x04, 0x0f
        /*0032*/ 	.short	(.L_63 - .L_62)


	//   ....[0]....
	.align		4
.L_62:
        /*0034*/ 	.word	index@(vprintf)


	//----- nvinfo : EIATTR_MERCURY_ISA_VERSION
	.align		4
.L_63:
        /*0038*/ 	.byte	0x03, 0x5f
        /*003a*/ 	.short	0x0101


	//----- nvinfo : EIATTR_VRC_CTA_INIT_COUNT
	.align		4
        /*003c*/ 	.byte	0x02, 0x4a
	.zero		1
	.zero		1


	//----- nvinfo : EIATTR_SYSCALL_OFFSETS
	.align		4
        /*0040*/ 	.byte	0x04, 0x46
        /*0042*/ 	.short	(.L_65 - .L_64)


	//   ....[0]....
.L_64:
        /*0044*/ 	.word	0x00002970


	//----- nvinfo : EIATTR_EXIT_INSTR_OFFSETS
	.align		4
.L_65:
        /*0048*/ 	.byte	0x04, 0x1c
        /*004a*/ 	.short	(.L_67 - .L_66)


	//   ....[0]....
.L_66:
        /*004c*/ 	.word	0x00000060


	//   ....[1]....
        /*0050*/ 	.word	0x000029d0


	//----- nvinfo : EIATTR_CRS_STACK_SIZE
	.align		4
.L_67:
        /*0054*/ 	.byte	0x04, 0x1e
        /*0056*/ 	.short	(.L_69 - .L_68)
.L_68:
        /*0058*/ 	.word	0x00000000


	//----- nvinfo : EIATTR_CBANK_PARAM_SIZE
	.align		4
.L_69:
        /*005c*/ 	.byte	0x03, 0x19
        /*005e*/ 	.short	0x000c


	//----- nvinfo : EIATTR_PARAM_CBANK
	.align		4
        /*0060*/ 	.byte	0x04, 0x0a
        /*0062*/ 	.short	(.L_71 - .L_70)
	.align		4
.L_70:
        /*0064*/ 	.word	index@(.nv.constant0._Z24calculeteFirePropagationPPii)
        /*0068*/ 	.short	0x0380
        /*006a*/ 	.short	0x000c


	//----- nvinfo : EIATTR_SW_WAR
	.align		4
.L_71:
        /*006c*/ 	.byte	0x04, 0x36
        /*006e*/ 	.short	(.L_73 - .L_72)
.L_72:
        /*0070*/ 	.word	0x00000008
.L_73:


//--------------------- .nv.callgraph             --------------------------
	.section	.nv.callgraph,"",@"SHT_CUDA_CALLGRAPH"
	.align	4
	.sectionentsize	8
	.align		4
        /*0000*/ 	.word	0x00000000
	.align		4
        /*0004*/ 	.word	0xffffffff
	.align		4
        /*0008*/ 	.word	index@(_Z24calculeteFirePropagationPPii)
	.align		4
        /*000c*/ 	.word	index@(vprintf)
	.align		4
        /*0010*/ 	.word	0x00000000
	.align		4
        /*0014*/ 	.word	0xfffffffe
	.align		4
        /*0018*/ 	.word	0x00000000
	.align		4
        /*001c*/ 	.word	0xfffffffd
	.align		4
        /*0020*/ 	.word	0x00000000
	.align		4
        /*0024*/ 	.word	0xfffffffc


//--------------------- .nv.constant4             --------------------------
	.section	.nv.constant4,"a",@progbits
	.align	8
	.align		8
.nv.constant4:
        /*0000*/ 	.dword	precalc_xorwow_matrix
	.align		8
        /*0008*/ 	.dword	precalc_xorwow_offset_matrix
	.align		8
        /*0010*/ 	.dword	mrg32k3aM1
	.align		8
        /*0018*/ 	.dword	mrg32k3aM2
	.align		8
        /*0020*/ 	.dword	mrg32k3aM1SubSeq
	.align		8
        /*0028*/ 	.dword	mrg32k3aM2SubSeq
	.align		8
        /*0030*/ 	.dword	mrg32k3aM1Seq
	.align		8
        /*0038*/ 	.dword	mrg32k3aM2Seq
	.align		8
        /*0040*/ 	.dword	$str
	.align		8
        /*0048*/ 	.dword	vprintf


//--------------------- .nv.constant3             --------------------------
	.section	.nv.constant3,"a",@progbits
	.align	8
.nv.constant3:
	.type		__cr_lgamma_table,@object
	.size		__cr_lgamma_table,(.L_8 - __cr_lgamma_table)
__cr_lgamma_table:
        /*0000*/ 	.byte	0x00, 0x00, 0x00, 0x00, 0x00, 0x00, 0x00, 0x00, 0x00, 0x00, 0x00, 0x00, 0x00, 0x00, 0x00, 0x00
        /*0010*/ 	.byte	0xef, 0x39, 0xfa, 0xfe, 0x42, 0x2e, 0xe6, 0x3f, 0x02, 0x20, 0x2a, 0xfa, 0x0b, 0xab, 0xfc, 0x3f
        /*0020*/ 	.byte	0xf9, 0x2c, 0x92, 0x7c, 0xa7, 0x6c, 0x09, 0x40, 0xc9, 0x79, 0x44, 0x3c, 0x64, 0x26, 0x13, 0x40
        /*0030*/ 	.byte	0xca, 0x01, 0xcf, 0x3a, 0x27, 0x51, 0x1a, 0x40, 0x30, 0xcc, 0x2d, 0xf3, 0xe1, 0x0c, 0x21, 0x40
        /*0040*/ 	.byte	0x0d, 0xb7, 0xfc, 0x82, 0x8e, 0x35, 0x25, 0x40
.L_8:


//--------------------- .text._Z14loadFireStructPPii --------------------------
	.section	.text._Z14loadFireStructPPii,"ax",@progbits
	.align	128
        .global         _Z14loadFireStructPPii
        .type           _Z14loadFireStructPPii,@function
        .size           _Z14loadFireStructPPii,(.L_x_34 - _Z14loadFireStructPPii)
        .other          _Z14loadFireStructPPii,@"STO_CUDA_ENTRY STV_DEFAULT"
_Z14loadFireStructPPii:
.text._Z14loadFireStructPPii:
[----:B------:R-:W-:Y:S01]  /*0000*/  LDC R1, c[0x0][0x37c] ;  /* 0x0000df00ff017b82 */ /* 0x000fe20000000800 */
[----:B------:R-:W0:Y:S07]  /*0010*/  S2R R8, SR_TID.X ;  /* 0x0000000000087919 */ /* 0x000e2e0000002100 */
[----:B------:R-:W0:Y:S01]  /*0020*/  S2UR UR4, SR_CTAID.X ;  /* 0x00000000000479c3 */ /* 0x000e220000002500 */
[----:B------:R-:W1:Y:S01]  /*0030*/  LDCU UR7, c[0x0][0x388] ;  /* 0x00007100ff0777ac */ /* 0x000e620008000800 */
[----:B------:R-:W2:Y:S06]  /*0040*/  S2R R0, SR_TID.Y ;  /* 0x0000000000007919 */ /* 0x000eac0000002200 */
[----:B------:R-:W0:Y:S08]  /*0050*/  LDC R13, c[0x0][0x360] ;  /* 0x0000d800ff0d7b82 */ /* 0x000e300000000800 */
[----:B------:R-:W2:Y:S08]  /*0060*/  S2UR UR5, SR_CTAID.Y ;  /* 0x00000000000579c3 */ /* 0x000eb00000002600 */
[----:B------:R-:W2:Y:S01]  /*0070*/  LDC R5, c[0x0][0x364] ;  /* 0x0000d900ff057b82 */ /* 0x000ea20000000800 */
[----:B------:R-:W3:Y:S01]  /*0080*/  LDCU UR6, c[0x0][0x374] ;  /* 0x00006e80ff0677ac */ /* 0x000ee20008000800 */
[----:B0-----:R-:W-:-:S05]  /*0090*/  IMAD R8, R13, UR4, R8 ;  /* 0x000000040d087c24 */ /* 0x001fca000f8e0208 */
[----:B-1----:R-:W-:Y:S01]  /*00a0*/  ISETP.GE.AND P0, PT, R8, UR7, PT ;  /* 0x0000000708007c0c */ /* 0x002fe2000bf06270 */
[C---:B--2---:R-:W-:Y:S02]  /*00b0*/  IMAD R0, R5.reuse, UR5, R0 ;  /* 0x0000000505007c24 */ /* 0x044fe4000f8e0200 */
[----:B---3--:R-:W-:-:S10]  /*00c0*/  IMAD R5, R5, UR6, RZ ;  /* 0x0000000605057c24 */ /* 0x008fd4000f8e02ff */
[----:B------:R-:W-:Y:S05]  /*00d0*/  @P0 EXIT ;  /* 0x000000000000094d */ /* 0x000fea0003800000 */
[----:B------:R-:W0:Y:S01]  /*00e0*/  I2F.U32.RP R6, R5 ;  /* 0x0000000500067306 */ /* 0x000e220000209000 */
[----:B------:R-:W-:Y:S01]  /*00f0*/  IADD3 R4, PT, PT, R0, R5, RZ ;  /* 0x0000000500047210 */ /* 0x000fe20007ffe0ff */
[----:B------:R-:W-:Y:S01]  /*0100*/  IMAD.MOV R11, RZ, RZ, -R5 ;  /* 0x000000ffff0b7224 */ /* 0x000fe200078e0a05 */
[C---:B------:R-:W-:Y:S01]  /*0110*/  ISETP.NE.U32.AND P2, PT, R5.reuse, RZ, PT ;  /* 0x000000ff0500720c */ /* 0x040fe20003f45070 */
[----:B------:R-:W-:Y:S01]  /*0120*/  IMAD.MOV.U32 R2, RZ, RZ, RZ ;  /* 0x000000ffff027224 */ /* 0x000fe200078e00ff */
[C---:B------:R-:W-:Y:S01]  /*0130*/  ISETP.GE.AND P0, PT, R4.reuse, UR7, PT ;  /* 0x0000000704007c0c */ /* 0x040fe2000bf06270 */
[----:B------:R-:W1:Y:S01]  /*0140*/  LDCU UR4, c[0x0][0x370] ;  /* 0x00006e00ff0477ac */ /* 0x000e620008000800 */
[----:B------:R-:W-:Y:S02]  /*0150*/  VIMNMX R7, PT, PT, R4, UR7, !PT ;  /* 0x0000000704077c48 */ /* 0x000fe4000ffe0100 */
[----:B------:R-:W-:Y:S01]  /*0160*/  SEL R9, RZ, 0x1, P0 ;  /* 0x00000001ff097807 */ /* 0x000fe20000000000 */
[----:B------:R-:W2:Y:S01]  /*0170*/  LDCU.64 UR6, c[0x0][0x358] ;  /* 0x00006b00ff0677ac */ /* 0x000ea20008000a00 */
[----:B0-----:R-:W0:Y:S02]  /*0180*/  MUFU.RCP R6, R6 ;  /* 0x0000000600067308 */ /* 0x001e240000001000 */
[----:B0-----:R-:W-:Y:S01]  /*0190*/  VIADD R3, R6, 0xffffffe ;  /* 0x0ffffffe06037836 */ /* 0x001fe20000000000 */
[----:B------:R-:W-:-:S05]  /*01a0*/  IADD3 R6, PT, PT, R5, R4, RZ ;  /* 0x0000000405067210 */ /* 0x000fca0007ffe0ff */
[----:B------:R-:W0:Y:S02]  /*01b0*/  F2I.FTZ.U32.TRUNC.NTZ R3, R3 ;  /* 0x0000000300037305 */ /* 0x000e24000021f000 */
[----:B0-----:R-:W-:-:S04]  /*01c0*/  IMAD R11, R11, R3, RZ ;  /* 0x000000030b0b7224 */ /* 0x001fc800078e02ff */
[----:B------:R-:W-:Y:S01]  /*01d0*/  IMAD.HI.U32 R11, R3, R11, R2 ;  /* 0x0000000b030b7227 */ /* 0x000fe200078e0002 */
[----:B------:R-:W-:-:S05]  /*01e0*/  IADD3 R2, PT, PT, R7, -R4, -R9 ;  /* 0x8000000407027210 */ /* 0x000fca0007ffe809 */
[----:B------:R-:W-:-:S05]  /*01f0*/  IMAD.HI.U32 R10, R11, R2, RZ ;  /* 0x000000020b0a7227 */ /* 0x000fca00078e00ff */
[----:B------:R-:W-:-:S05]  /*0200*/  IADD3 R3, PT, PT, -R10, RZ, RZ ;  /* 0x000000ff0a037210 */ /* 0x000fca0007ffe1ff */
[----:B------:R-:W-:-:S05]  /*0210*/  IMAD R2, R5, R3, R2 ;  /* 0x0000000305027224 */ /* 0x000fca00078e0202 */
[----:B------:R-:W-:-:S13]  /*0220*/  ISETP.GE.U32.AND P0, PT, R2, R5, PT ;  /* 0x000000050200720c */ /* 0x000fda0003f06070 */
[----:B------:R-:W-:Y:S01]  /*0230*/  @P0 IMAD.IADD R2, R2, 0x1, -R5 ;  /* 0x0000000102020824 */ /* 0x000fe200078e0a05 */
[----:B------:R-:W-:-:S04]  /*0240*/  @P0 IADD3 R10, PT, PT, R10, 0x1, RZ ;  /* 0x000000010a0a0810 */ /* 0x000fc80007ffe0ff */
[----:B------:R-:W-:-:S13]  /*0250*/  ISETP.GE.U32.AND P1, PT, R2, R5, PT ;  /* 0x000000050200720c */ /* 0x000fda0003f26070 */
[----:B------:R-:W-:Y:S01]  /*0260*/  @P1 VIADD R10, R10, 0x1 ;  /* 0x000000010a0a1836 */ /* 0x000fe20000000000 */
[----:B------:R-:W-:-:S05]  /*0270*/  @!P2 LOP3.LUT R10, RZ, R5, RZ, 0x33, !PT ;  /* 0x00000005ff0aa212 */ /* 0x000fca00078e33ff */
[----:B------:R-:W-:Y:S01]  /*0280*/  IMAD.IADD R7, R9, 0x1, R10 ;  /* 0x0000000109077824 */ /* 0x000fe200078e020a */
[----:B------:R-:W-:Y:S01]  /*0290*/  IADD3 R10, PT, PT, R5, R6, RZ ;  /* 0x00000006050a7210 */ /* 0x000fe20007ffe0ff */
[----:B-1----:R-:W-:-:S03]  /*02a0*/  IMAD R9, R13, UR4, RZ ;  /* 0x000000040d097c24 */ /* 0x002fc6000f8e02ff */
[----:B--2---:R-:W-:-:S07]  /*02b0*/  LOP3.LUT R14, R7, 0x3, RZ, 0xc0, !PT ;  /* 0x00000003070e7812 */ /* 0x004fce00078ec0ff */
.L_x_5:
[----:B0-----:R-:W0:Y:S01]  /*02c0*/  LDC R11, c[0x0][0x388] ;  /* 0x0000e200ff0b7b82 */ /* 0x001e220000000800 */
[----:B------:R-:W-:Y:S01]  /*02d0*/  BSSY.RECONVERGENT B0, `(.L_x_0) ;  /* 0x000002e000007945 */ /* 0x000fe20003800200 */
[----:B0-----:R-:W-:-:S13]  /*02e0*/  ISETP.GE.AND P0, PT, R0, R11, PT ;  /* 0x0000000b0000720c */ /* 0x001fda0003f06270 */
[----:B-123--:R-:W-:Y:S05]  /*02f0*/  @P0 BRA `(.L_x_1) ;  /* 0x0000000000ac0947 */ /* 0x00efea0003800000 */
[----:B------:R-:W0:Y:S01]  /*0300*/  LDC.64 R2, c[0x0][0x380] ;  /* 0x0000e000ff027b82 */ /* 0x000e220000000a00 */
[----:B------:R-:W-:Y:S01]  /*0310*/  ISETP.NE.AND P0, PT, R14, 0x3, PT ;  /* 0x000000030e00780c */ /* 0x000fe20003f05270 */
[----:B------:R-:W-:Y:S01]  /*0320*/  BSSY.RECONVERGENT B1, `(.L_x_2) ;  /* 0x0000014000017945 */ /* 0x000fe20003800200 */
[----:B------:R-:W-:Y:S02]  /*0330*/  IMAD.MOV.U32 R22, RZ, RZ, R0 ;  /* 0x000000ffff167224 */ /* 0x000fe400078e0000 */
[----:B0-----:R-:W-:-:S09]  /*0340*/  IMAD.WIDE R2, R8, 0x8, R2 ;  /* 0x0000000808027825 */ /* 0x001fd200078e0202 */
[----:B------:R-:W-:Y:S05]  /*0350*/  @!P0 BRA `(.L_x_3) ;  /* 0x0000000000408947 */ /* 0x000fea0003800000 */
[----:B------:R-:W2:Y:S01]  /*0360*/  LDG.E.64 R12, desc[UR6][R2.64] ;  /* 0x00000006020c7981 */ /* 0x000ea2000c1e1b00 */
[----:B------:R-:W-:Y:S02]  /*0370*/  ISETP.NE.AND P0, PT, R14, RZ, PT ;  /* 0x000000ff0e00720c */ /* 0x000fe40003f05270 */
[----:B------:R-:W-:Y:S01]  /*0380*/  MOV R22, R4 ;  /* 0x0000000400167202 */ /* 0x000fe20000000f00 */
[----:B--2---:R-:W-:-:S05]  /*0390*/  IMAD.WIDE.U32 R12, R0, 0x4, R12 ;  /* 0x00000004000c7825 */ /* 0x004fca00078e000c */
[----:B------:R0:W-:Y:S05]  /*03a0*/  STG.E desc[UR6][R12.64], RZ ;  /* 0x000000ff0c007986 */ /* 0x0001ea000c101906 */
[----:B------:R-:W-:Y:S05]  /*03b0*/  @!P0 BRA `(.L_x_3) ;  /* 0x0000000000288947 */ /* 0x000fea0003800000 */
[----:B0-----:R-:W2:Y:S01]  /*03c0*/  LDG.E.64 R12, desc[UR6][R2.64] ;  /* 0x00000006020c7981 */ /* 0x001ea2000c1e1b00 */
[----:B------:R-:W-:Y:S01]  /*03d0*/  ISETP.NE.AND P0, PT, R14, 0x1, PT ;  /* 0x000000010e00780c */ /* 0x000fe20003f05270 */
[----:B------:R-:W-:Y:S02]  /*03e0*/  IMAD.MOV.U32 R22, RZ, RZ, R6 ;  /* 0x000000ffff167224 */ /* 0x000fe400078e0006 */
[----:B--2---:R-:W-:-:S05]  /*03f0*/  IMAD.WIDE.U32 R12, R4, 0x4, R12 ;  /* 0x00000004040c7825 */ /* 0x004fca00078e000c */
[----:B------:R1:W-:Y:S05]  /*0400*/  STG.E desc[UR6][R12.64], RZ ;  /* 0x000000ff0c007986 */ /* 0x0003ea000c101906 */
[----:B------:R-:W-:Y:S05]  /*0410*/  @!P0 BRA `(.L_x_3) ;  /* 0x0000000000108947 */ /* 0x000fea0003800000 */
[----:B-1----:R-:W2:Y:S01]  /*0420*/  LDG.E.64 R12, desc[UR6][R2.64] ;  /* 0x00000006020c7981 */ /* 0x002ea2000c1e1b00 */
[----:B------:R-:W-:Y:S01]  /*0430*/  MOV R22, R10 ;  /* 0x0000000a00167202 */ /* 0x000fe20000000f00 */
[----:B--2---:R-:W-:-:S05]  /*0440*/  IMAD.WIDE.U32 R12, R6, 0x4, R12 ;  /* 0x00000004060c7825 */ /* 0x004fca00078e000c */
[----:B------:R2:W-:Y:S02]  /*0450*/  STG.E desc[UR6][R12.64], RZ ;  /* 0x000000ff0c007986 */ /* 0x0005e4000c101906 */
.L_x_3:
[----:B------:R-:W-:Y:S05]  /*0460*/  BSYNC.RECONVERGENT B1 ;  /* 0x0000000000017941 */ /* 0x000fea0003800200 */
.L_x_2:
[----:B------:R-:W-:-:S13]  /*0470*/  ISETP.GE.U32.AND P0, PT, R7, 0x3, PT ;  /* 0x000000030700780c */ /* 0x000fda0003f06070 */
[----:B------:R-:W-:Y:S05]  /*0480*/  @!P0 BRA `(.L_x_1) ;  /* 0x0000000000488947 */ /* 0x000fea0003800000 */
.L_x_4:
[----:B0123--:R-:W2:Y:S02]  /*0490*/  LDG.E.64 R12, desc[UR6][R2.64] ;  /* 0x00000006020c7981 */ /* 0x00fea4000c1e1b00 */
[----:B--2---:R-:W-:-:S05]  /*04a0*/  IMAD.WIDE.U32 R12, R22, 0x4, R12 ;  /* 0x00000004160c7825 */ /* 0x004fca00078e000c */
[----:B------:R3:W-:Y:S04]  /*04b0*/  STG.E desc[UR6][R12.64], RZ ;  /* 0x000000ff0c007986 */ /* 0x0007e8000c101906 */
[----:B------:R-:W2:Y:S01]  /*04c0*/  LDG.E.64 R16, desc[UR6][R2.64] ;  /* 0x0000000602107981 */ /* 0x000ea2000c1e1b00 */
[----:B------:R-:W-:-:S04]  /*04d0*/  IMAD.IADD R15, R5, 0x1, R22 ;  /* 0x00000001050f7824 */ /* 0x000fc800078e0216 */
[----:B--2---:R-:W-:-:S05]  /*04e0*/  IMAD.WIDE.U32 R16, R15, 0x4, R16 ;  /* 0x000000040f107825 */ /* 0x004fca00078e0010 */
[----:B------:R3:W-:Y:S04]  /*04f0*/  STG.E desc[UR6][R16.64], RZ ;  /* 0x000000ff10007986 */ /* 0x0007e8000c101906 */
[----:B------:R-:W2:Y:S01]  /*0500*/  LDG.E.64 R18, desc[UR6][R2.64] ;  /* 0x0000000602127981 */ /* 0x000ea2000c1e1b00 */
[----:B------:R-:W-:-:S05]  /*0510*/  IADD3 R15, PT, PT, R5, R15, RZ ;  /* 0x0000000f050f7210 */ /* 0x000fca0007ffe0ff */
[----:B--2---:R-:W-:-:S05]  /*0520*/  IMAD.WIDE.U32 R18, R15, 0x4, R18 ;  /* 0x000000040f127825 */ /* 0x004fca00078e0012 */
[----:B------:R3:W-:Y:S04]  /*0530*/  STG.E desc[UR6][R18.64], RZ ;  /* 0x000000ff12007986 */ /* 0x0007e8000c101906 */
[----:B------:R-:W2:Y:S01]  /*0540*/  LDG.E.64 R20, desc[UR6][R2.64] ;  /* 0x0000000602147981 */ /* 0x000ea2000c1e1b00 */
[----:B------:R-:W-:-:S05]  /*0550*/  IMAD.IADD R15, R5, 0x1, R15 ;  /* 0x00000001050f7824 */ /* 0x000fca00078e020f */
[----:B------:R-:W-:-:S04]  /*0560*/  IADD3 R22, PT, PT, R5, R15, RZ ;  /* 0x0000000f05167210 */ /* 0x000fc80007ffe0ff */
[----:B------:R-:W-:Y:S01]  /*0570*/  ISETP.GE.AND P0, PT, R22, R11, PT ;  /* 0x0000000b1600720c */ /* 0x000fe20003f06270 */
[----:B--2---:R-:W-:-:S05]  /*0580*/  IMAD.WIDE.U32 R20, R15, 0x4, R20 ;  /* 0x000000040f147825 */ /* 0x004fca00078e0014 */
[----:B------:R3:W-:Y:S07]  /*0590*/  STG.E desc[UR6][R20.64], RZ ;  /* 0x000000ff14007986 */ /* 0x0007ee000c101906 */
[----:B------:R-:W-:Y:S05]  /*05a0*/  @!P0 BRA `(.L_x_4) ;  /* 0xfffffffc00b88947 */ /* 0x000fea000383ffff */
.L_x_1:
[----:B------:R-:W-:Y:S05]  /*05b0*/  BSYNC.RECONVERGENT B0 ;  /* 0x0000000000007941 */ /* 0x000fea0003800200 */
.L_x_0:
[----:B------:R-:W-:-:S04]  /*05c0*/  IADD3 R8, PT, PT, R9, R8, RZ ;  /* 0x0000000809087210 */ /* 0x000fc80007ffe0ff */
[----:B------:R-:W-:-:S13]  /*05d0*/  ISETP.GE.AND P0, PT, R8, R11, PT ;  /* 0x0000000b0800720c */ /* 0x000fda0003f06270 */
[----:B------:R-:W-:Y:S05]  /*05e0*/  @!P0 BRA `(.L_x_5) ;  /* 0xfffffffc00348947 */ /* 0x000fea000383ffff */
[----:B------:R-:W-:Y:S05]  /*05f0*/  EXIT ;  /* 0x000000000000794d */ /* 0x000fea0003800000 */
.L_x_6:
[----:B------:R-:W-:-:S00]  /*0600*/  BRA `(.L_x_6) ;  /* 0xfffffffc00fc7947 */ /* 0x000fc0000383ffff */
[----:B------:R-:W-:-:S00]  /*0610*/  NOP ;  /* 0x0000000000007918 */ /* 0x000fc00000000000 */
        /* <DEDUP_REMOVED lines=14> */
.L_x_34:


//--------------------- .text._Z15creatFireSourcePPii --------------------------
	.section	.text._Z15creatFireSourcePPii,"ax",@progbits
	.align	128
        .global         _Z15creatFireSourcePPii
        .type           _Z15creatFireSourcePPii,@function
        .size           _Z15creatFireSourcePPii,(.L_x_35 - _Z15creatFireSourcePPii)
        .other          _Z15creatFireSourcePPii,@"STO_CUDA_ENTRY STV_DEFAULT"
_Z15creatFireSourcePPii:
.text._Z15creatFireSourcePPii:
[----:B------:R-:W-:Y:S01]  /*0000*/  LDC R1, c[0x0][0x37c] ;  /* 0x0000df00ff017b82 */ /* 0x000fe20000000800 */
[----:B------:R-:W0:Y:S07]  /*0010*/  S2R R6, SR_TID.Y ;  /* 0x0000000000067919 */ /* 0x000e2e0000002200 */
[----:B------:R-:W0:Y:S08]  /*0020*/  S2UR UR4, SR_CTAID.Y ;  /* 0x00000000000479c3 */ /* 0x000e300000002600 */
[----:B------:R-:W0:Y:S08]  /*0030*/  LDC R9, c[0x0][0x364] ;  /* 0x0000d900ff097b82 */ /* 0x000e300000000800 */
[----:B------:R-:W1:Y:S08]  /*0040*/  LDC R0, c[0x0][0x388] ;  /* 0x0000e200ff007b82 */ /* 0x000e700000000800 */
[----:B------:R-:W2:Y:S01]  /*0050*/  LDC R8, c[0x0][0x374] ;  /* 0x0000dd00ff087b82 */ /* 0x000ea20000000800 */
[----:B0-----:R-:W-:-:S05]  /*0060*/  IMAD R5, R9, UR4, R6 ;  /* 0x0000000409057c24 */ /* 0x001fca000f8e0206 */
[----:B-1----:R-:W-:-:S13]  /*0070*/  ISETP.GE.AND P0, PT, R5, R0, PT ;  /* 0x000000000500720c */ /* 0x002fda0003f06270 */
[----:B--2---:R-:W-:Y:S05]  /*0080*/  @P0 EXIT ;  /* 0x000000000000094d */ /* 0x004fea0003800000 */
[----:B------:R-:W-:Y:S01]  /*0090*/  IMAD R4, R9, R8, RZ ;  /* 0x0000000809047224 */ /* 0x000fe200078e02ff */
[----:B------:R-:W0:Y:S01]  /*00a0*/  LDCU.64 UR6, c[0x0][0x358] ;  /* 0x00006b00ff0677ac */ /* 0x000e220008000a00 */
[----:B------:R-:W-:Y:S02]  /*00b0*/  BSSY.RECONVERGENT B0, `(.L_x_7) ;  /* 0x0000036000007945 */ /* 0x000fe40003800200 */
[----:B------:R-:W1:Y:S01]  /*00c0*/  I2F.U32.RP R13, R4 ;  /* 0x00000004000d7306 */ /* 0x000e620000209000 */
[C---:B------:R-:W-:Y:S01]  /*00d0*/  IADD3 R11, PT, PT, R4.reuse, R5, RZ ;  /* 0x00000005040b7210 */ /* 0x040fe20007ffe0ff */
[----:B------:R-:W-:Y:S01]  /*00e0*/  IMAD.MOV R15, RZ, RZ, -R4 ;  /* 0x000000ffff0f7224 */ /* 0x000fe200078e0a04 */
[----:B------:R-:W-:Y:S02]  /*00f0*/  ISETP.NE.U32.AND P2, PT, R4, RZ, PT ;  /* 0x000000ff0400720c */ /* 0x000fe40003f45070 */
[CC--:B------:R-:W-:Y:S02]  /*0100*/  ISETP.GE.U32.AND P0, PT, R11.reuse, R0.reuse, PT ;  /* 0x000000000b00720c */ /* 0x0c0fe40003f06070 */
[----:B------:R-:W-:-:S02]  /*0110*/  VIMNMX.U32 R10, PT, PT, R11, R0, !PT ;  /* 0x000000000b0a7248 */ /* 0x000fc40007fe0000 */
[----:B------:R-:W-:-:S04]  /*0120*/  SEL R12, RZ, 0x1, P0 ;  /* 0x00000001ff0c7807 */ /* 0x000fc80000000000 */
[----:B------:R-:W-:Y:S01]  /*0130*/  IADD3 R11, PT, PT, R10, -R11, -R12 ;  /* 0x8000000b0a0b7210 */ /* 0x000fe20007ffe80c */
[----:B-1----:R-:W1:Y:S02]  /*0140*/  MUFU.RCP R13, R13 ;  /* 0x0000000d000d7308 */ /* 0x002e640000001000 */
[----:B-1----:R-:W-:-:S06]  /*0150*/  VIADD R2, R13, 0xffffffe ;  /* 0x0ffffffe0d027836 */ /* 0x002fcc0000000000 */
[----:B------:R1:W2:Y:S02]  /*0160*/  F2I.FTZ.U32.TRUNC.NTZ R3, R2 ;  /* 0x0000000200037305 */ /* 0x0002a4000021f000 */
[----:B-1----:R-:W-:Y:S02]  /*0170*/  IMAD.MOV.U32 R2, RZ, RZ, RZ ;  /* 0x000000ffff027224 */ /* 0x002fe400078e00ff */
[----:B--2---:R-:W-:-:S04]  /*0180*/  IMAD R15, R15, R3, RZ ;  /* 0x000000030f0f7224 */ /* 0x004fc800078e02ff */
[----:B------:R-:W-:-:S06]  /*0190*/  IMAD.HI.U32 R14, R3, R15, R2 ;  /* 0x0000000f030e7227 */ /* 0x000fcc00078e0002 */
[----:B------:R-:W-:-:S05]  /*01a0*/  IMAD.HI.U32 R13, R14, R11, RZ ;  /* 0x0000000b0e0d7227 */ /* 0x000fca00078e00ff */
[----:B------:R-:W-:-:S05]  /*01b0*/  IADD3 R2, PT, PT, -R13, RZ, RZ ;  /* 0x000000ff0d027210 */ /* 0x000fca0007ffe1ff */
[----:B------:R-:W-:Y:S02]  /*01c0*/  IMAD R11, R4, R2, R11 ;  /* 0x00000002040b7224 */ /* 0x000fe400078e020b */
[----:B------:R-:W1:Y:S03]  /*01d0*/  LDC.64 R2, c[0x0][0x380] ;  /* 0x0000e000ff027b82 */ /* 0x000e660000000a00 */
[----:B------:R-:W-:-:S13]  /*01e0*/  ISETP.GE.U32.AND P0, PT, R11, R4, PT ;  /* 0x000000040b00720c */ /* 0x000fda0003f06070 */
[----:B------:R-:W-:Y:S01]  /*01f0*/  @P0 IMAD.IADD R11, R11, 0x1, -R4 ;  /* 0x000000010b0b0824 */ /* 0x000fe200078e0a04 */
[----:B------:R-:W-:-:S04]  /*0200*/  @P0 IADD3 R13, PT, PT, R13, 0x1, RZ ;  /* 0x000000010d0d0810 */ /* 0x000fc80007ffe0ff */
[----:B------:R-:W-:Y:S01]  /*0210*/  ISETP.GE.U32.AND P1, PT, R11, R4, PT ;  /* 0x000000040b00720c */ /* 0x000fe20003f26070 */
[----:B------:R-:W-:-:S04]  /*0220*/  VIADD R11, R0, 0xffffffff ;  /* 0xffffffff000b7836 */ /* 0x000fc80000000000 */
[----:B-1----:R-:W-:-:S08]  /*0230*/  IMAD.WIDE.U32 R2, R11, 0x8, R2 ;  /* 0x000000080b027825 */ /* 0x002fd000078e0002 */
[----:B------:R-:W-:Y:S01]  /*0240*/  @P1 VIADD R13, R13, 0x1 ;  /* 0x000000010d0d1836 */ /* 0x000fe20000000000 */
[----:B------:R-:W-:-:S04]  /*0250*/  @!P2 LOP3.LUT R13, RZ, R4, RZ, 0x33, !PT ;  /* 0x00000004ff0da212 */ /* 0x000fc800078e33ff */
[----:B------:R-:W-:-:S04]  /*0260*/  IADD3 R12, PT, PT, R12, R13, RZ ;  /* 0x0000000d0c0c7210 */ /* 0x000fc80007ffe0ff */
[C---:B------:R-:W-:Y:S02]  /*0270*/  LOP3.LUT R10, R12.reuse, 0x3, RZ, 0xc0, !PT ;  /* 0x000000030c0a7812 */ /* 0x040fe400078ec0ff */
[----:B------:R-:W-:Y:S02]  /*0280*/  ISETP.GE.U32.AND P0, PT, R12, 0x3, PT ;  /* 0x000000030c00780c */ /* 0x000fe40003f06070 */
[----:B------:R-:W-:-:S13]  /*0290*/  ISETP.NE.AND P1, PT, R10, 0x3, PT ;  /* 0x000000030a00780c */ /* 0x000fda0003f25270 */
[----:B0-----:R-:W-:Y:S05]  /*02a0*/  @!P1 BRA `(.L_x_8) ;  /* 0x0000000000589947 */ /* 0x001fea0003800000 */
[----:B------:R-:W-:Y:S01]  /*02b0*/  IADD3 R5, PT, PT, R12, 0x1, RZ ;  /* 0x000000010c057810 */ /* 0x000fe20007ffe0ff */
[----:B------:R-:W-:-:S03]  /*02c0*/  IMAD.MOV.U32 R7, RZ, RZ, RZ ;  /* 0x000000ffff077224 */ /* 0x000fc600078e00ff */
[----:B------:R-:W-:Y:S01]  /*02d0*/  LOP3.LUT R13, R5, 0x3, RZ, 0xc0, !PT ;  /* 0x00000003050d7812 */ /* 0x000fe200078ec0ff */
[----:B------:R-:W-:-:S04]  /*02e0*/  IMAD.WIDE.U32 R10, R9, UR4, R6 ;  /* 0x00000004090a7c25 */ /* 0x000fc8000f8e0006 */
[----:B------:R-:W-:Y:S01]  /*02f0*/  IMAD R5, R13, R8, UR4 ;  /* 0x000000040d057e24 */ /* 0x000fe2000f8e0208 */
[C---:B------:R-:W-:Y:S01]  /*0300*/  SHF.L.U64.HI R12, R10.reuse, 0x2, R11 ;  /* 0x000000020a0c7819 */ /* 0x040fe2000001020b */
[----:B------:R-:W-:Y:S01]  /*0310*/  IMAD.MOV R13, RZ, RZ, -R13 ;  /* 0x000000ffff0d7224 */ /* 0x000fe200078e0a0d */
[----:B------:R-:W-:Y:S01]  /*0320*/  SHF.L.U32 R11, R10, 0x2, RZ ;  /* 0x000000020a0b7819 */ /* 0x000fe200000006ff */
[----:B------:R-:W-:-:S07]  /*0330*/  IMAD R5, R5, R9, R6 ;  /* 0x0000000905057224 */ /* 0x000fce00078e0206 */
.L_x_9:
[----:B------:R-:W2:Y:S01]  /*0340*/  LDG.E.64 R6, desc[UR6][R2.64] ;  /* 0x0000000602067981 */ /* 0x000ea2000c1e1b00 */
[----:B0-----:R-:W-:Y:S01]  /*0350*/  IMAD.MOV.U32 R15, RZ, RZ, 0x24 ;  /* 0x00000024ff0f7424 */ /* 0x001fe200078e00ff */
[----:B------:R-:W-:Y:S02]  /*0360*/  IADD3 R13, PT, PT, R13, 0x1, RZ ;  /* 0x000000010d0d7810 */ /* 0x000fe40007ffe0ff */
[----:B--2---:R-:W-:Y:S01]  /*0370*/  IADD3 R8, P1, PT, R6, R11, RZ ;  /* 0x0000000b06087210 */ /* 0x004fe20007f3e0ff */
[----:B------:R-:W-:-:S03]  /*0380*/  IMAD.MOV.U32 R6, RZ, RZ, R11 ;  /* 0x000000ffff067224 */ /* 0x000fc600078e000b */
[-C--:B------:R-:W-:Y:S02]  /*0390*/  IADD3.X R9, PT, PT, R7, R12.reuse, RZ, P1, !PT ;  /* 0x0000000c07097210 */ /* 0x080fe40000ffe4ff */
[----:B------:R-:W-:Y:S02]  /*03a0*/  ISETP.NE.AND P1, PT, R13, RZ, PT ;  /* 0x000000ff0d00720c */ /* 0x000fe40003f25270 */
[----:B------:R-:W-:Y:S01]  /*03b0*/  MOV R7, R12 ;  /* 0x0000000c00077202 */ /* 0x000fe20000000f00 */
[----:B------:R0:W-:Y:S02]  /*03c0*/  STG.E desc[UR6][R8.64], R15 ;  /* 0x0000000f08007986 */ /* 0x0001e4000c101906 */
[----:B------:R-:W-:-:S04]  /*03d0*/  IMAD.WIDE.U32 R6, R4, 0x4, R6 ;  /* 0x0000000404067825 */ /* 0x000fc800078e0006 */
[----:B------:R-:W-:Y:S01]  /*03e0*/  IMAD.MOV.U32 R11, RZ, RZ, R6 ;  /* 0x000000ffff0b7224 */ /* 0x000fe200078e0006 */
[----:B------:R-:W-:-:S03]  /*03f0*/  MOV R12, R7 ;  /* 0x00000007000c7202 */ /* 0x000fc60000000f00 */
[----:B------:R-:W-:Y:S05]  /*0400*/  @P1 BRA `(.L_x_9) ;  /* 0xfffffffc00cc1947 */ /* 0x000fea000383ffff */
.L_x_8:
[----:B------:R-:W-:Y:S05]  /*0410*/  BSYNC.RECONVERGENT B0 ;  /* 0x0000000000007941 */ /* 0x000fea0003800200 */
.L_x_7:
[----:B------:R-:W-:Y:S05]  /*0420*/  @!P0 EXIT ;  /* 0x000000000000894d */ /* 0x000fea0003800000 */
.L_x_10:
[----:B------:R-:W2:Y:S01]  /*0430*/  LDG.E.64 R6, desc[UR6][R2.64] ;  /* 0x0000000602067981 */ /* 0x000ea2000c1e1b00 */
[----:B0-----:R-:W-:Y:S02]  /*0440*/  IMAD.MOV.U32 R15, RZ, RZ, 0x24 ;  /* 0x00000024ff0f7424 */ /* 0x001fe400078e00ff */
[----:B--2---:R-:W-:-:S05]  /*0450*/  IMAD.WIDE.U32 R6, R5, 0x4, R6 ;  /* 0x0000000405067825 */ /* 0x004fca00078e0006 */
[----:B------:R1:W-:Y:S04]  /*0460*/  STG.E desc[UR6][R6.64], R15 ;  /* 0x0000000f06007986 */ /* 0x0003e8000c101906 */
[----:B------:R-:W2:Y:S01]  /*0470*/  LDG.E.64 R8, desc[UR6][R2.64] ;  /* 0x0000000602087981 */ /* 0x000ea2000c1e1b00 */
[----:B------:R-:W-:-:S05]  /*0480*/  IADD3 R5, PT, PT, R4, R5, RZ ;  /* 0x0000000504057210 */ /* 0x000fca0007ffe0ff */
[----:B--2---:R-:W-:-:S05]  /*0490*/  IMAD.WIDE.U32 R8, R5, 0x4, R8 ;  /* 0x0000000405087825 */ /* 0x004fca00078e0008 */
[----:B------:R1:W-:Y:S04]  /*04a0*/  STG.E desc[UR6][R8.64], R15 ;  /* 0x0000000f08007986 */ /* 0x0003e8000c101906 */
[----:B------:R-:W2:Y:S01]  /*04b0*/  LDG.E.64 R10, desc[UR6][R2.64] ;  /* 0x00000006020a7981 */ /* 0x000ea2000c1e1b00 */
[----:B------:R-:W-:-:S04]  /*04c0*/  IMAD.IADD R5, R4, 0x1, R5 ;  /* 0x0000000104057824 */ /* 0x000fc800078e0205 */
[----:B--2---:R-:W-:-:S05]  /*04d0*/  IMAD.WIDE.U32 R10, R5, 0x4, R10 ;  /* 0x00000004050a7825 */ /* 0x004fca00078e000a */
[----:B------:R1:W-:Y:S04]  /*04e0*/  STG.E desc[UR6][R10.64], R15 ;  /* 0x0000000f0a007986 */ /* 0x0003e8000c101906 */
[----:B------:R-:W2:Y:S01]  /*04f0*/  LDG.E.64 R12, desc[UR6][R2.64] ;  /* 0x00000006020c7981 */ /* 0x000ea2000c1e1b00 */
[----:B------:R-:W-:-:S05]  /*0500*/  IADD3 R5, PT, PT, R4, R5, RZ ;  /* 0x0000000504057210 */ /* 0x000fca0007ffe0ff */
[----:B--2---:R-:W-:-:S04]  /*0510*/  IMAD.WIDE.U32 R12, R5, 0x4, R12 ;  /* 0x00000004050c7825 */ /* 0x004fc800078e000c */
[----:B------:R-:W-:Y:S01]  /*0520*/  IMAD.IADD R5, R4, 0x1, R5 ;  /* 0x0000000104057824 */ /* 0x000fe200078e0205 */
[----:B------:R1:W-:Y:S04]  /*0530*/  STG.E desc[UR6][R12.64], R15 ;  /* 0x0000000f0c007986 */ /* 0x0003e8000c101906 */
[----:B------:R-:W-:-:S13]  /*0540*/  ISETP.GE.AND P0, PT, R5, R0, PT ;  /* 0x000000000500720c */ /* 0x000fda0003f06270 */
[----:B-1----:R-:W-:Y:S05]  /*0550*/  @!P0 BRA `(.L_x_10) ;  /* 0xfffffffc00b48947 */ /* 0x002fea000383ffff */
[----:B------:R-:W-:Y:S05]  /*0560*/  EXIT ;  /* 0x000000000000794d */ /* 0x000fea0003800000 */
.L_x_11:
        /* <DEDUP_REMOVED lines=9> */
.L_x_35:


//--------------------- .text._Z24calculeteFirePropagationPPii --------------------------
	.section	.text._Z24calculeteFirePropagationPPii,"ax",@progbits
	.align	128
        .global         _Z24calculeteFirePropagationPPii
        .type           _Z24calculeteFirePropagationPPii,@function
        .size           _Z24calculeteFirePropagationPPii,(.L_x_36 - _Z24calculeteFirePropagationPPii)
        .other          _Z24calculeteFirePropagationPPii,@"STO_CUDA_ENTRY STV_DEFAULT"
_Z24calculeteFirePropagationPPii:
.text._Z24calculeteFirePropagationPPii:
[----:B------:R-:W0:Y:S08]  /*0000*/  LDC R1, c[0x0][0x37c] ;  /* 0x0000df00ff017b82 */ /* 0x000e300000000800 */
[----:B------:R-:W1:Y:S01]  /*0010*/  LDC R18, c[0x0][0x388] ;  /* 0x0000e200ff127b82 */ /* 0x000e620000000800 */
[----:B------:R-:W2:Y:S01]  /*0020*/  S2R R19, SR_TID.X ;  /* 0x0000000000137919 */ /* 0x000ea20000002100 */
[----:B0-----:R-:W-:-:S06]  /*0030*/  VIADD R1, R1, 0xffffffc8 ;  /* 0xffffffc801017836 */ /* 0x001fcc0000000000 */
[----:B------:R-:W0:Y:S01]  /*0040*/  S2UR UR5, SR_CTAID.X ;  /* 0x00000000000579c3 */ /* 0x000e220000002500 */
[----:B-1----:R-:W-:-:S13]  /*0050*/  ISETP.GE.AND P0, PT, R18, 0x2, PT ;  /* 0x000000021200780c */ /* 0x002fda0003f06270 */
[----:B0-2---:R-:W-:Y:S05]  /*0060*/  @!P0 EXIT ;  /* 0x000000000000894d */ /* 0x005fea0003800000 */
[----:B------:R-:W0:Y:S01]  /*0070*/  LDC R0, c[0x0][0x2f8] ;  /* 0x0000be00ff007b82 */ /* 0x000e220000000800 */
[----:B------:R-:W1:Y:S01]  /*0080*/  LDCU UR4, c[0x0][0x2fc] ;  /* 0x00005f80ff0477ac */ /* 0x000e620008000800 */
[----:B------:R-:W-:Y:S01]  /*0090*/  VIADD R18, R18, 0xfffffffe ;  /* 0xfffffffe12127836 */ /* 0x000fe20000000000 */
[----:B------:R-:W2:Y:S05]  /*00a0*/  LDCU.64 UR36, c[0x0][0x358] ;  /* 0x00006b00ff2477ac */ /* 0x000eaa0008000a00 */
[----:B------:R-:W3:Y:S01]  /*00b0*/  LDC R2, c[0x0][0x360] ;  /* 0x0000d800ff027b82 */ /* 0x000ee20000000800 */
[----:B0-----:R-:W-:-:S04]  /*00c0*/  IADD3 R17, P0, P1, R1, 0x30, R0 ;  /* 0x0000003001117810 */ /* 0x001fc8000791e000 */
[----:B-1----:R-:W-:Y:S01]  /*00d0*/  IADD3.X R16, PT, PT, RZ, UR4, RZ, P0, P1 ;  /* 0x00000004ff107c10 */ /* 0x002fe200087e24ff */
[----:B--23--:R-:W-:-:S08]  /*00e0*/  IMAD R19, R2, UR5, R19 ;  /* 0x0000000502137c24 */ /* 0x00cfd0000f8e0213 */
.L_x_32:
[C---:B------:R-:W-:Y:S01]  /*00f0*/  ISETP.GT.AND P0, PT, R18.reuse, RZ, PT ;  /* 0x000000ff1200720c */ /* 0x040fe20003f04270 */
[----:B------:R-:W-:Y:S01]  /*0100*/  BSSY.RECONVERGENT B6, `(.L_x_12) ;  /* 0x000028a000067945 */ /* 0x000fe20003800200 */
[----:B------:R-:W-:Y:S02]  /*0110*/  IMAD.MOV.U32 R2, RZ, RZ, RZ ;  /* 0x000000ffff027224 */ /* 0x000fe400078e00ff */
[----:B------:R-:W-:Y:S01]  /*0120*/  VIADD R18, R18, 0xffffffff ;  /* 0xffffffff12127836 */ /* 0x000fe20000000000 */
[----:B------:R-:W-:-:S08]  /*0130*/  P2R R23, PR, RZ, 0x1 ;  /* 0x00000001ff177803 */ /* 0x000fd00000000000 */
.L_x_31:
[----:B------:R-:W-:Y:S01]  /*0140*/  IMAD.MOV.U32 R6, RZ, RZ, 0x3198c20f ;  /* 0x3198c20fff067424 */ /* 0x000fe200078e00ff */
[----:B------:R-:W0:Y:S01]  /*0150*/  LDCU UR4, c[0x0][0x388] ;  /* 0x00007100ff0477ac */ /* 0x000e220008000800 */
[----:B------:R-:W-:Y:S01]  /*0160*/  IMAD.MOV.U32 R7, RZ, RZ, 0x5efdb30c ;  /* 0x5efdb30cff077424 */ /* 0x000fe200078e00ff */
[----:B------:R-:W-:Y:S01]  /*0170*/  ISETP.NE.AND P0, PT, R19, RZ, PT ;  /* 0x000000ff1300720c */ /* 0x000fe20003f05270 */
[----:B------:R-:W-:Y:S01]  /*0180*/  IMAD.MOV.U32 R8, RZ, RZ, 0x423bb012 ;  /* 0x423bb012ff087424 */ /* 0x000fe200078e00ff */
[----:B------:R-:W-:Y:S01]  /*0190*/  BSSY.RECONVERGENT B1, `(.L_x_13) ;  /* 0x0000269000017945 */ /* 0x000fe20003800200 */
[----:B------:R-:W-:Y:S01]  /*01a0*/  IMAD.MOV.U32 R9, RZ, RZ, -0x75bd8fc ;  /* 0xf8a42704ff097424 */ /* 0x000fe200078e00ff */
[----:B------:R1:W-:Y:S01]  /*01b0*/  STL.64 [R1], R6 ;  /* 0x0000000601007387 */ /* 0x0003e20000100a00 */
[----:B------:R-:W-:Y:S02]  /*01c0*/  IMAD.MOV.U32 R10, RZ, RZ, -0x23270784 ;  /* 0xdcd8f87cff0a7424 */ /* 0x000fe400078e00ff */
[----:B------:R-:W-:Y:S01]  /*01d0*/  IMAD.MOV.U32 R11, RZ, RZ, 0x57fa2510 ;  /* 0x57fa2510ff0b7424 */ /* 0x000fe200078e00ff */
[----:B------:R1:W-:Y:S01]  /*01e0*/  STL.64 [R1+0x8], R8 ;  /* 0x0000080801007387 */ /* 0x0003e20000100a00 */
[----:B------:R-:W-:-:S02]  /*01f0*/  VIADD R2, R2, 0x1 ;  /* 0x0000000102027836 */ /* 0x000fc40000000000 */
[----:B------:R-:W-:Y:S01]  /*0200*/  IMAD.MOV.U32 R0, RZ, RZ, 0x5efdb30c ;  /* 0x5efdb30cff007424 */ /* 0x000fe200078e00ff */
[----:B------:R1:W-:Y:S01]  /*0210*/  STL.64 [R1+0x10], R10 ;  /* 0x0000100a01007387 */ /* 0x0003e20000100a00 */
[----:B------:R-:W-:Y:S01]  /*0220*/  IMAD.MOV.U32 R5, RZ, RZ, 0x57fa2510 ;  /* 0x57fa2510ff057424 */ /* 0x000fe200078e00ff */
[----:B0-----:R-:W-:-:S04]  /*0230*/  ISETP.NE.AND P1, PT, R2, UR4, PT ;  /* 0x0000000402007c0c */ /* 0x001fc8000bf25270 */
[----:B------:R-:W-:Y:S01]  /*0240*/  P2R R22, PR, RZ, 0x2 ;  /* 0x00000002ff167803 */ /* 0x000fe20000000000 */
[----:B------:R-:W-:Y:S08]  /*0250*/  @!P0 BRA `(.L_x_14) ;  /* 0x0000002400708947 */ /* 0x000ff00003800000 */
[--C-:B------:R-:W-:Y:S01]  /*0260*/  SHF.R.S32.HI R3, RZ, 0x1f, R19.reuse ;  /* 0x0000001fff037819 */ /* 0x100fe20000011413 */
[----:B------:R-:W-:Y:S02]  /*0270*/  IMAD.MOV.U32 R12, RZ, RZ, RZ ;  /* 0x000000ffff0c7224 */ /* 0x000fe400078e00ff */
[----:B------:R-:W-:Y:S02]  /*0280*/  IMAD.MOV.U32 R0, RZ, RZ, 0x5efdb30c ;  /* 0x5efdb30cff007424 */ /* 0x000fe400078e00ff */
[----:B------:R-:W-:Y:S02]  /*0290*/  IMAD.MOV.U32 R14, RZ, RZ, R19 ;  /* 0x000000ffff0e7224 */ /* 0x000fe400078e0013 */
[----:B------:R-:W-:-:S07]  /*02a0*/  IMAD.MOV.U32 R5, RZ, RZ, 0x57fa2510 ;  /* 0x57fa2510ff057424 */ /* 0x000fce00078e00ff */
.L_x_29:
[----:B0-----:R-:W-:Y:S01]  /*02b0*/  LOP3.LUT R4, R14, 0x3, RZ, 0xc0, !PT ;  /* 0x000000030e047812 */ /* 0x001fe200078ec0ff */
[----:B------:R-:W-:Y:S03]  /*02c0*/  BSSY.RECONVERGENT B0, `(.L_x_15) ;  /* 0x000024f000007945 */ /* 0x000fe60003800200 */
[----:B------:R-:W-:-:S04]  /*02d0*/  ISETP.NE.U32.AND P0, PT, R4, RZ, PT ;  /* 0x000000ff0400720c */ /* 0x000fc80003f05070 */
[----:B------:R-:W-:-:S13]  /*02e0*/  ISETP.NE.AND.EX P0, PT, RZ, RZ, PT, P0 ;  /* 0x000000ffff00720c */ /* 0x000fda0003f05300 */
[----:B------:R-:W-:Y:S05]  /*02f0*/  @!P0 BRA `(.L_x_16) ;  /* 0x00000024002c8947 */ /* 0x000fea0003800000 */
[----:B-1----:R-:W0:Y:S01]  /*0300*/  LDC.64 R8, c[0x4][RZ] ;  /* 0x01000000ff087b82 */ /* 0x002e220000000a00 */
[----:B------:R-:W-:Y:S01]  /*0310*/  BSSY.RECONVERGENT B2, `(.L_x_17) ;  /* 0x00000bc000027945 */ /* 0x000fe20003800200 */
[----:B------:R-:W-:Y:S01]  /*0320*/  IMAD.MOV.U32 R0, RZ, RZ, RZ ;  /* 0x000000ffff007224 */ /* 0x000fe200078e00ff */
[----:B------:R-:W-:Y:S01]  /*0330*/  CS2R R4, SRZ ;  /* 0x0000000000047805 */ /* 0x000fe2000001ff00 */
[----:B------:R-:W-:Y:S01]  /*0340*/  IMAD.MOV.U32 R20, RZ, RZ, RZ ;  /* 0x000000ffff147224 */ /* 0x000fe200078e00ff */
[----:B------:R-:W-:Y:S01]  /*0350*/  CS2R R6, SRZ ;  /* 0x0000000000067805 */ /* 0x000fe2000001ff00 */
[----:B0-----:R-:W-:-:S07]  /*0360*/  IMAD.WIDE.U32 R8, R12, 0xc80, R8 ;  /* 0x00000c800c087825 */ /* 0x001fce00078e0008 */
.L_x_20:
[----:B------:R-:W-:-:S06]  /*0370*/  IMAD R13, R20, 0x4, R1 ;  /* 0x00000004140d7824 */ /* 0x000fcc00078e0201 */
[----:B------:R-:W5:Y:S01]  /*0380*/  LDL R13, [R13+0x4] ;  /* 0x000004000d0d7983 */ /* 0x000f620000100800 */
[----:B------:R-:W-:Y:S01]  /*0390*/  BSSY.RECONVERGENT B3, `(.L_x_18) ;  /* 0x00000b0000037945 */ /* 0x000fe20003800200 */
[----:B------:R-:W-:-:S07]  /*03a0*/  IMAD.MOV.U32 R24, RZ, RZ, RZ ;  /* 0x000000ffff187224 */ /* 0x000fce00078e00ff */
.L_x_19:
[----:B-----5:R-:W-:Y:S01]  /*03b0*/  SHF.R.U32.HI R21, RZ, R24, R13 ;  /* 0x00000018ff157219 */ /* 0x020fe2000001160d */
[----:B------:R-:W-:-:S03]  /*03c0*/  IMAD.SHL.U32 R11, R20, 0x20, RZ ;  /* 0x00000020140b7824 */ /* 0x000fc600078e00ff */
[----:B------:R-:W-:Y:S01]  /*03d0*/  LOP3.LUT R15, R21, 0x1, RZ, 0xc0, !PT ;  /* 0x00000001150f7812 */ /* 0x000fe200078ec0ff */
[----:B------:R-:W-:-:S03]  /*03e0*/  IMAD.IADD R10, R11, 0x1, R24 ;  /* 0x000000010b0a7824 */ /* 0x000fc600078e0218 */
[----:B------:R-:W-:Y:S01]  /*03f0*/  ISETP.NE.U32.AND P0, PT, R15, 0x1, PT ;  /* 0x000000010f00780c */ /* 0x000fe20003f05070 */
[----:B------:R-:W-:-:S04]  /*0400*/  IMAD R11, R10, 0x5, RZ ;  /* 0x000000050a0b7824 */ /* 0x000fc800078e02ff */
[----:B------:R-:W-:-:S08]  /*0410*/  IMAD.WIDE.U32 R10, R11, 0x4, R8 ;  /* 0x000000040b0a7825 */ /* 0x000fd000078e0008 */
[----:B------:R-:W2:Y:S01]  /*0420*/  @!P0 LDG.E R15, desc[UR36][R10.64] ;  /* 0x000000240a0f8981 */ /* 0x000ea2000c1e1900 */
[----:B------:R-:W-:-:S03]  /*0430*/  R2P PR, R21, 0x7e ;  /* 0x0000007e15007804 */ /* 0x000fc60000000000 */
[----:B------:R-:W3:Y:S04]  /*0440*/  @!P0 LDG.E R28, desc[UR36][R10.64+0x10] ;  /* 0x000010240a1c8981 */ /* 0x000ee8000c1e1900 */
[----:B------:R-:W4:Y:S04]  /*0450*/  @!P0 LDG.E R26, desc[UR36][R10.64+0x8] ;  /* 0x000008240a1a8981 */ /* 0x000f28000c1e1900 */
[----:B------:R-:W4:Y:S04]  /*0460*/  @!P0 LDG.E R25, desc[UR36][R10.64+0x4] ;  /* 0x000004240a198981 */ /* 0x000f28000c1e1900 */
[----:B------:R-:W4:Y:S01]  /*0470*/  @P3 LDG.E R27, desc[UR36][R10.64+0x3c] ;  /* 0x00003c240a1b3981 */ /* 0x000f22000c1e1900 */
[----:B--2---:R-:W-:-:S03]  /*0480*/  @!P0 LOP3.LUT R0, R0, R15, RZ, 0x3c, !PT ;  /* 0x0000000f00008212 */ /* 0x004fc600078e3cff */
[----:B------:R-:W2:Y:S01]  /*0490*/  @!P0 LDG.E R15, desc[UR36][R10.64+0xc] ;  /* 0x00000c240a0f8981 */ /* 0x000ea2000c1e1900 */
[----:B---3--:R-:W-:-:S03]  /*04a0*/  @!P0 LOP3.LUT R5, R5, R28, RZ, 0x3c, !PT ;  /* 0x0000001c05058212 */ /* 0x008fc600078e3cff */
[----:B------:R-:W3:Y:S01]  /*04b0*/  @P1 LDG.E R28, desc[UR36][R10.64+0x24] ;  /* 0x000024240a1c1981 */ /* 0x000ee2000c1e1900 */
[----:B--2---:R-:W-:-:S03]  /*04c0*/  @!P0 LOP3.LUT R4, R4, R15, RZ, 0x3c, !PT ;  /* 0x0000000f04048212 */ /* 0x004fc600078e3cff */
[----:B------:R-:W2:Y:S01]  /*04d0*/  @P1 LDG.E R15, desc[UR36][R10.64+0x14] ;  /* 0x000014240a0f1981 */ /* 0x000ea2000c1e1900 */
[----:B----4-:R-:W-:-:S03]  /*04e0*/  @!P0 LOP3.LUT R7, R7, R26, RZ, 0x3c, !PT ;  /* 0x0000001a07078212 */ /* 0x010fc600078e3cff */
[----:B------:R-:W4:Y:S01]  /*04f0*/  @P1 LDG.E R26, desc[UR36][R10.64+0x1c] ;  /* 0x00001c240a1a1981 */ /* 0x000f22000c1e1900 */
[----:B--2---:R-:W-:-:S03]  /*0500*/  @P1 LOP3.LUT R0, R0, R15, RZ, 0x3c, !PT ;  /* 0x0000000f00001212 */ /* 0x004fc600078e3cff */
[----:B------:R-:W2:Y:S01]  /*0510*/  @P1 LDG.E R15, desc[UR36][R10.64+0x18] ;  /* 0x000018240a0f1981 */ /* 0x000ea2000c1e1900 */
[----:B------:R-:W-:Y:S02]  /*0520*/  @!P0 LOP3.LUT R6, R6, R25, RZ, 0x3c, !PT ;  /* 0x0000001906068212 */ /* 0x000fe400078e3cff */
[----:B---3--:R-:W-:Y:S01]  /*0530*/  @P1 LOP3.LUT R5, R5, R28, RZ, 0x3c, !PT ;  /* 0x0000001c05051212 */ /* 0x008fe200078e3cff */
[----:B------:R-:W3:Y:S04]  /*0540*/  @P1 LDG.E R25, desc[UR36][R10.64+0x20] ;  /* 0x000020240a191981 */ /* 0x000ee8000c1e1900 */
[----:B------:R-:W3:Y:S01]  /*0550*/  @P2 LDG.E R28, desc[UR36][R10.64+0x38] ;  /* 0x000038240a1c2981 */ /* 0x000ee2000c1e1900 */
[----:B--2---:R-:W-:-:S03]  /*0560*/  @P1 LOP3.LUT R6, R6, R15, RZ, 0x3c, !PT ;  /* 0x0000000f06061212 */ /* 0x004fc600078e3cff */
[----:B------:R-:W2:Y:S01]  /*0570*/  @P3 LDG.E R15, desc[UR36][R10.64+0x4c] ;  /* 0x00004c240a0f3981 */ /* 0x000ea2000c1e1900 */
[----:B----4-:R-:W-:-:S03]  /*0580*/  @P1 LOP3.LUT R7, R7, R26, RZ, 0x3c, !PT ;  /* 0x0000001a07071212 */ /* 0x010fc600078e3cff */
[----:B------:R-:W4:Y:S01]  /*0590*/  @P4 LDG.E R26, desc[UR36][R10.64+0x60] ;  /* 0x000060240a1a4981 */ /* 0x000f22000c1e1900 */
[----:B---3--:R-:W-:-:S03]  /*05a0*/  @P2 LOP3.LUT R5, R5, R28, RZ, 0x3c, !PT ;  /* 0x0000001c05052212 */ /* 0x008fc600078e3cff */
[----:B------:R-:W3:Y:S01]  /*05b0*/  @P5 LDG.E R28, desc[UR36][R10.64+0x74] ;  /* 0x000074240a1c5981 */ /* 0x000ee2000c1e1900 */
[----:B------:R-:W-:-:S03]  /*05c0*/  @P1 LOP3.LUT R4, R4, R25, RZ, 0x3c, !PT ;  /* 0x0000001904041212 */ /* 0x000fc600078e3cff */
[----:B------:R-:W3:Y:S01]  /*05d0*/  @P6 LDG.E R25, desc[UR36][R10.64+0x88] ;  /* 0x000088240a196981 */ /* 0x000ee2000c1e1900 */
[----:B--2---:R-:W-:-:S03]  /*05e0*/  @P3 LOP3.LUT R5, R5, R15, RZ, 0x3c, !PT ;  /* 0x0000000f05053212 */ /* 0x004fc600078e3cff */
[----:B------:R-:W2:Y:S01]  /*05f0*/  @P2 LDG.E R15, desc[UR36][R10.64+0x28] ;  /* 0x000028240a0f2981 */ /* 0x000ea2000c1e1900 */
[----:B----4-:R-:W-:-:S03]  /*0600*/  @P4 LOP3.LUT R5, R5, R26, RZ, 0x3c, !PT ;  /* 0x0000001a05054212 */ /* 0x010fc600078e3cff */
[----:B------:R-:W4:Y:S01]  /*0610*/  @P2 LDG.E R26, desc[UR36][R10.64+0x30] ;  /* 0x000030240a1a2981 */ /* 0x000f22000c1e1900 */
[----:B---3--:R-:W-:-:S04]  /*0620*/  @P5 LOP3.LUT R5, R5, R28, RZ, 0x3c, !PT ;  /* 0x0000001c05055212 */ /* 0x008fc800078e3cff */
[----:B------:R-:W-:Y:S02]  /*0630*/  @P6 LOP3.LUT R5, R5, R25, RZ, 0x3c, !PT ;  /* 0x0000001905056212 */ /* 0x000fe400078e3cff */
[----:B------:R-:W3:Y:S01]  /*0640*/  @P2 LDG.E R25, desc[UR36][R10.64+0x34] ;  /* 0x000034240a192981 */ /* 0x000ee2000c1e1900 */
[----:B--2---:R-:W-:-:S03]  /*0650*/  @P2 LOP3.LUT R0, R0, R15, RZ, 0x3c, !PT ;  /* 0x0000000f00002212 */ /* 0x004fc600078e3cff */
[----:B------:R-:W2:Y:S01]  /*0660*/  @P2 LDG.E R15, desc[UR36][R10.64+0x2c] ;  /* 0x00002c240a0f2981 */ /* 0x000ea2000c1e1900 */
[----:B----4-:R-:W-:-:S03]  /*0670*/  @P2 LOP3.LUT R7, R7, R26, RZ, 0x3c, !PT ;  /* 0x0000001a07072212 */ /* 0x010fc600078e3cff */
[----:B------:R-:W4:Y:S01]  /*0680*/  @P3 LDG.E R26, desc[UR36][R10.64+0x44] ;  /* 0x000044240a1a3981 */ /* 0x000f22000c1e1900 */
[----:B---3--:R-:W-:-:S03]  /*0690*/  @P2 LOP3.LUT R4, R4, R25, RZ, 0x3c, !PT ;  /* 0x0000001904042212 */ /* 0x008fc600078e3cff */
[----:B------:R-:W3:Y:S01]  /*06a0*/  @P3 LDG.E R25, desc[UR36][R10.64+0x48] ;  /* 0x000048240a193981 */ /* 0x000ee2000c1e1900 */
[----:B--2---:R-:W-:-:S03]  /*06b0*/  @P2 LOP3.LUT R6, R6, R15, RZ, 0x3c, !PT ;  /* 0x0000000f06062212 */ /* 0x004fc600078e3cff */
[----:B------:R-:W2:Y:S01]  /*06c0*/  @P3 LDG.E R15, desc[UR36][R10.64+0x40] ;  /* 0x000040240a0f3981 */ /* 0x000ea2000c1e1900 */
[----:B------:R-:W-:Y:S02]  /*06d0*/  @P3 LOP3.LUT R0, R0, R27, RZ, 0x3c, !PT ;  /* 0x0000001b00003212 */ /* 0x000fe400078e3cff */
[----:B----4-:R-:W-:Y:S01]  /*06e0*/  @P3 LOP3.LUT R7, R7, R26, RZ, 0x3c, !PT ;  /* 0x0000001a07073212 */ /* 0x010fe200078e3cff */
[----:B------:R-:W4:Y:S04]  /*06f0*/  @P4 LDG.E R27, desc[UR36][R10.64+0x50] ;  /* 0x000050240a1b4981 */ /* 0x000f28000c1e1900 */
[----:B------:R-:W4:Y:S01]  /*0700*/  @P4 LDG.E R26, desc[UR36][R10.64+0x58] ;  /* 0x000058240a1a4981 */ /* 0x000f22000c1e1900 */
[----:B---3--:R-:W-:-:S03]  /*0710*/  @P3 LOP3.LUT R4, R4, R25, RZ, 0x3c, !PT ;  /* 0x0000001904043212 */ /* 0x008fc600078e3cff */
[----:B------:R-:W3:Y:S01]  /*0720*/  @P4 LDG.E R25, desc[UR36][R10.64+0x5c] ;  /* 0x00005c240a194981 */ /* 0x000ee2000c1e1900 */
[----:B--2---:R-:W-:-:S03]  /*0730*/  @P3 LOP3.LUT R6, R6, R15, RZ, 0x3c, !PT ;  /* 0x0000000f06063212 */ /* 0x004fc600078e3cff */
[----:B------:R-:W2:Y:S01]  /*0740*/  @P4 LDG.E R15, desc[UR36][R10.64+0x54] ;  /* 0x000054240a0f4981 */ /* 0x000ea2000c1e1900 */
[----:B----4-:R-:W-:-:S03]  /*0750*/  @P4 LOP3.LUT R0, R0, R27, RZ, 0x3c, !PT ;  /* 0x0000001b00004212 */ /* 0x010fc600078e3cff */
[----:B------:R-:W4:Y:S01]  /*0760*/  @P5 LDG.E R27, desc[UR36][R10.64+0x64] ;  /* 0x000064240a1b5981 */ /* 0x000f22000c1e1900 */
[----:B------:R-:W-:-:S03]  /*0770*/  @P4 LOP3.LUT R7, R7, R26, RZ, 0x3c, !PT ;  /* 0x0000001a07074212 */ /* 0x000fc600078e3cff */
        /* <DEDUP_REMOVED lines=13> */
[----:B------:R-:W-:Y:S02]  /*0850*/  LOP3.LUT P0, RZ, R21, 0x80, RZ, 0xc0, !PT ;  /* 0x0000008015ff7812 */ /* 0x000fe4000780c0ff */
[----:B----4-:R-:W-:Y:S02]  /*0860*/  @P6 LOP3.LUT R0, R0, R27, RZ, 0x3c, !PT ;  /* 0x0000001b00006212 */ /* 0x010fe400078e3cff */
[----:B------:R-:W-:Y:S02]  /*0870*/  @P6 LOP3.LUT R7, R7, R26, RZ, 0x3c, !PT ;  /* 0x0000001a07076212 */ /* 0x000fe400078e3cff */
[----:B---3--:R-:W-:-:S07]  /*0880*/  @P6 LOP3.LUT R4, R4, R25, RZ, 0x3c, !PT ;  /* 0x0000001904046212 */ /* 0x008fce00078e3cff */
[----:B------:R-:W3:Y:S04]  /*0890*/  @P0 LDG.E R27, desc[UR36][R10.64+0x8c] ;  /* 0x00008c240a1b0981 */ /* 0x000ee8000c1e1900 */
[----:B------:R-:W4:Y:S04]  /*08a0*/  @P0 LDG.E R26, desc[UR36][R10.64+0x94] ;  /* 0x000094240a1a0981 */ /* 0x000f28000c1e1900 */
[----:B------:R-:W4:Y:S04]  /*08b0*/  @P0 LDG.E R25, desc[UR36][R10.64+0x98] ;  /* 0x000098240a190981 */ /* 0x000f28000c1e1900 */
[----:B------:R-:W4:Y:S01]  /*08c0*/  @P0 LDG.E R28, desc[UR36][R10.64+0x9c] ;  /* 0x00009c240a1c0981 */ /* 0x000f22000c1e1900 */
[----:B--2---:R-:W-:-:S03]  /*08d0*/  @P6 LOP3.LUT R6, R6, R15, RZ, 0x3c, !PT ;  /* 0x0000000f06066212 */ /* 0x004fc600078e3cff */
[----:B------:R-:W2:Y:S01]  /*08e0*/  @P0 LDG.E R15, desc[UR36][R10.64+0x90] ;  /* 0x000090240a0f0981 */ /* 0x000ea2000c1e1900 */
[----:B---3--:R-:W-:Y:S02]  /*08f0*/  @P0 LOP3.LUT R0, R0, R27, RZ, 0x3c, !PT ;  /* 0x0000001b00000212 */ /* 0x008fe400078e3cff */
[----:B----4-:R-:W-:Y:S02]  /*0900*/  @P0 LOP3.LUT R7, R7, R26, RZ, 0x3c, !PT ;  /* 0x0000001a07070212 */ /* 0x010fe400078e3cff */
[----:B------:R-:W-:Y:S02]  /*0910*/  @P0 LOP3.LUT R4, R4, R25, RZ, 0x3c, !PT ;  /* 0x0000001904040212 */ /* 0x000fe400078e3cff */
[----:B------:R-:W-:Y:S02]  /*0920*/  @P0 LOP3.LUT R5, R5, R28, RZ, 0x3c, !PT ;  /* 0x0000001c05050212 */ /* 0x000fe400078e3cff */
[----:B--2---:R-:W-:Y:S02]  /*0930*/  @P0 LOP3.LUT R6, R6, R15, RZ, 0x3c, !PT ;  /* 0x0000000f06060212 */ /* 0x004fe400078e3cff */
[----:B------:R-:W-:-:S13]  /*0940*/  R2P PR, R21.B1, 0x7f ;  /* 0x0000007f15007804 */ /* 0x000fda0000001000 */
[----:B------:R-:W2:Y:S04]  /*0950*/  @P0 LDG.E R15, desc[UR36][R10.64+0xa0] ;  /* 0x0000a0240a0f0981 */ /* 0x000ea8000c1e1900 */
[----:B------:R-:W3:Y:S04]  /*0960*/  @P0 LDG.E R25, desc[UR36][R10.64+0xac] ;  /* 0x0000ac240a190981 */ /* 0x000ee8000c1e1900 */
[----:B------:R-:W4:Y:S04]  /*0970*/  @P0 LDG.E R26, desc[UR36][R10.64+0xa8] ;  /* 0x0000a8240a1a0981 */ /* 0x000f28000c1e1900 */
[----:B------:R-:W4:Y:S04]  /*0980*/  @P0 LDG.E R28, desc[UR36][R10.64+0xb0] ;  /* 0x0000b0240a1c0981 */ /* 0x000f28000c1e1900 */
[----:B------:R-:W4:Y:S01]  /*0990*/  @P3 LDG.E R27, desc[UR36][R10.64+0xdc] ;  /* 0x0000dc240a1b3981 */ /* 0x000f22000c1e1900 */
[----:B--2---:R-:W-:-:S03]  /*09a0*/  @P0 LOP3.LUT R0, R0, R15, RZ, 0x3c, !PT ;  /* 0x0000000f00000212 */ /* 0x004fc600078e3cff */
[----:B------:R-:W2:Y:S02]  /*09b0*/  @P0 LDG.E R15, desc[UR36][R10.64+0xa4] ;  /* 0x0000a4240a0f0981 */ /* 0x000ea4000c1e1900 */
[----:B--2---:R-:W-:Y:S02]  /*09c0*/  @P0 LOP3.LUT R6, R6, R15, RZ, 0x3c, !PT ;  /* 0x0000000f06060212 */ /* 0x004fe400078e3cff */
[----:B------:R-:W2:Y:S01]  /*09d0*/  @P1 LDG.E R15, desc[UR36][R10.64+0xb4] ;  /* 0x0000b4240a0f1981 */ /* 0x000ea2000c1e1900 */
[----:B---3--:R-:W-:-:S03]  /*09e0*/  @P0 LOP3.LUT R4, R4, R25, RZ, 0x3c, !PT ;  /* 0x0000001904040212 */ /* 0x008fc600078e3cff */
[----:B------:R-:W3:Y:S01]  /*09f0*/  @P1 LDG.E R25, desc[UR36][R10.64+0xc0] ;  /* 0x0000c0240a191981 */ /* 0x000ee2000c1e1900 */
[----:B--2---:R-:W-:-:S03]  /*0a00*/  @P1 LOP3.LUT R0, R0, R15, RZ, 0x3c, !PT ;  /* 0x0000000f00001212 */ /* 0x004fc600078e3cff */
[----:B------:R-:W2:Y:S01]  /*0a10*/  @P1 LDG.E R15, desc[UR36][R10.64+0xb8] ;  /* 0x0000b8240a0f1981 */ /* 0x000ea2000c1e1900 */
[----:B----4-:R-:W-:-:S03]  /*0a20*/  @P0 LOP3.LUT R7, R7, R26, RZ, 0x3c, !PT ;  /* 0x0000001a07070212 */ /* 0x010fc600078e3cff */
[----:B------:R-:W4:Y:S01]  /*0a30*/  @P1 LDG.E R26, desc[UR36][R10.64+0xbc] ;  /* 0x0000bc240a1a1981 */ /* 0x000f22000c1e1900 */
[----:B------:R-:W-:Y:S02]  /*0a40*/  @P0 LOP3.LUT R5, R5, R28, RZ, 0x3c, !PT ;  /* 0x0000001c05050212 */ /* 0x000fe400078e3cff */
        /* <DEDUP_REMOVED lines=13> */
[----:B------:R-:W-:Y:S02]  /*0b20*/  @P3 LOP3.LUT R0, R0, R27, RZ, 0x3c, !PT ;  /* 0x0000001b00003212 */ /* 0x000fe400078e3cff */
[----:B----4-:R-:W-:Y:S01]  /*0b30*/  @P2 LOP3.LUT R7, R7, R26, RZ, 0x3c, !PT ;  /* 0x0000001a07072212 */ /* 0x010fe200078e3cff */
[----:B------:R-:W4:Y:S01]  /*0b40*/  @P4 LDG.E R27, desc[UR36][R10.64+0xf0] ;  /* 0x0000f0240a1b4981 */ /* 0x000f22000c1e1900 */
[----:B---3--:R-:W-:-:S03]  /*0b50*/  @P2 LOP3.LUT R5, R5, R28, RZ, 0x3c, !PT ;  /* 0x0000001c05052212 */ /* 0x008fc600078e3cff */
[----:B------:R-:W3:Y:S01]  /*0b60*/  @P3 LDG.E R26, desc[UR36][R10.64+0xe4] ;  /* 0x0000e4240a1a3981 */ /* 0x000ee2000c1e1900 */
[----:B------:R-:W-:Y:S02]  /*0b70*/  LOP3.LUT P0, RZ, R21, 0x8000, RZ, 0xc0, !PT ;  /* 0x0000800015ff7812 */ /* 0x000fe4000780c0ff */
[----:B------:R-:W-:Y:S01]  /*0b80*/  @P3 LOP3.LUT R6, R6, R25, RZ, 0x3c, !PT ;  /* 0x0000001906063212 */ /* 0x000fe200078e3cff */
[----:B------:R-:W3:Y:S04]  /*0b90*/  @P3 LDG.E R28, desc[UR36][R10.64+0xec] ;  /* 0x0000ec240a1c3981 */ /* 0x000ee8000c1e1900 */
        /* <DEDUP_REMOVED lines=9> */
[----:B------:R-:W4:Y:S01]  /*0c30*/  @P4 LDG.E R28, desc[UR36][R10.64+0x100] ;  /* 0x000100240a1c4981 */ /* 0x000f22000c1e1900 */
[----:B------:R-:W-:-:S03]  /*0c40*/  @P5 LOP3.LUT R0, R0, R25, RZ, 0x3c, !PT ;  /* 0x0000001900005212 */ /* 0x000fc600078e3cff */
[----:B------:R-:W4:Y:S01]  /*0c50*/  @P6 LDG.E R25, desc[UR36][R10.64+0x118] ;  /* 0x000118240a196981 */ /* 0x000f22000c1e1900 */
[----:B------:R-:W-:-:S03]  /*0c60*/  @P4 LOP3.LUT R6, R6, R21, RZ, 0x3c, !PT ;  /* 0x0000001506064212 */ /* 0x000fc600078e3cff */
[----:B------:R-:W4:Y:S01]  /*0c70*/  @P5 LDG.E R21, desc[UR36][R10.64+0x108] ;  /* 0x000108240a155981 */ /* 0x000f22000c1e1900 */
[----:B--2---:R-:W-:-:S03]  /*0c80*/  @P3 LOP3.LUT R4, R4, R15, RZ, 0x3c, !PT ;  /* 0x0000000f04043212 */ /* 0x004fc600078e3cff */
[----:B------:R-:W2:Y:S01]  /*0c90*/  @P4 LDG.E R15, desc[UR36][R10.64+0xfc] ;  /* 0x0000fc240a0f4981 */ /* 0x000ea2000c1e1900 */
[----:B---3--:R-:W-:-:S03]  /*0ca0*/  @P4 LOP3.LUT R7, R7, R26, RZ, 0x3c, !PT ;  /* 0x0000001a07074212 */ /* 0x008fc600078e3cff */
[----:B------:R-:W3:Y:S01]  /*0cb0*/  @P5 LDG.E R26, desc[UR36][R10.64+0x10c] ;  /* 0x00010c240a1a5981 */ /* 0x000ee2000c1e1900 */
[----:B----4-:R-:W-:-:S03]  /*0cc0*/  @P4 LOP3.LUT R5, R5, R28, RZ, 0x3c, !PT ;  /* 0x0000001c05054212 */ /* 0x010fc600078e3cff */
[----:B------:R-:W4:Y:S01]  /*0cd0*/  @P5 LDG.E R28, desc[UR36][R10.64+0x114] ;  /* 0x000114240a1c5981 */ /* 0x000f22000c1e1900 */
[----:B------:R-:W-:-:S03]  /*0ce0*/  @P6 LOP3.LUT R0, R0, R25, RZ, 0x3c, !PT ;  /* 0x0000001900006212 */ /* 0x000fc600078e3cff */
[----:B------:R-:W4:Y:S01]  /*0cf0*/  @P6 LDG.E R25, desc[UR36][R10.64+0x120] ;  /* 0x000120240a196981 */ /* 0x000f22000c1e1900 */
[----:B------:R-:W-:-:S03]  /*0d00*/  @P5 LOP3.LUT R6, R6, R21, RZ, 0x3c, !PT ;  /* 0x0000001506065212 */ /* 0x000fc600078e3cff */
[----:B------:R-:W4:Y:S01]  /*0d10*/  @P6 LDG.E R21, desc[UR36][R10.64+0x11c] ;  /* 0x00011c240a156981 */ /* 0x000f22000c1e1900 */
[----:B--2---:R-:W-:-:S03]  /*0d20*/  @P4 LOP3.LUT R4, R4, R15, RZ, 0x3c, !PT ;  /* 0x0000000f04044212 */ /* 0x004fc600078e3cff */
[----:B------:R-:W2:Y:S01]  /*0d30*/  @P5 LDG.E R15, desc[UR36][R10.64+0x110] ;  /* 0x000110240a0f5981 */ /* 0x000ea2000c1e1900 */
[----:B------:R-:W-:-:S03]  /*0d40*/  @P0 LOP3.LUT R0, R0, R27, RZ, 0x3c, !PT ;  /* 0x0000001b00000212 */ /* 0x000fc600078e3cff */
        /* <DEDUP_REMOVED lines=11> */
[----:B------:R-:W-:-:S05]  /*0e00*/  VIADD R24, R24, 0x10 ;  /* 0x0000001018187836 */ /* 0x000fca0000000000 */
[----:B------:R-:W-:Y:S02]  /*0e10*/  ISETP.NE.AND P1, PT, R24, 0x20, PT ;  /* 0x000000201800780c */ /* 0x000fe40003f25270 */
[----:B---3--:R-:W-:Y:S02]  /*0e20*/  @P6 LOP3.LUT R5, R5, R26, RZ, 0x3c, !PT ;  /* 0x0000001a05056212 */ /* 0x008fe400078e3cff */
[----:B----4-:R-:W-:Y:S02]  /*0e30*/  @P0 LOP3.LUT R7, R7, R28, RZ, 0x3c, !PT ;  /* 0x0000001c07070212 */ /* 0x010fe400078e3cff */
[----:B------:R-:W-:Y:S02]  /*0e40*/  @P0 LOP3.LUT R5, R5, R27, RZ, 0x3c, !PT ;  /* 0x0000001b05050212 */ /* 0x000fe400078e3cff */
[----:B------:R-:W-:Y:S02]  /*0e50*/  @P0 LOP3.LUT R6, R6, R21, RZ, 0x3c, !PT ;  /* 0x0000001506060212 */ /* 0x000fe400078e3cff */
[----:B--2---:R-:W-:-:S04]  /*0e60*/  @P6 LOP3.LUT R4, R4, R15, RZ, 0x3c, !PT ;  /* 0x0000000f04046212 */ /* 0x004fc800078e3cff */
[----:B------:R-:W-:Y:S01]  /*0e70*/  @P0 LOP3.LUT R4, R4, R25, RZ, 0x3c, !PT ;  /* 0x0000001904040212 */ /* 0x000fe200078e3cff */
[----:B------:R-:W-:Y:S06]  /*0e80*/  @P1 BRA `(.L_x_19) ;  /* 0xfffffff400481947 */ /* 0x000fec000383ffff */
[----:B------:R-:W-:Y:S05]  /*0e90*/  BSYNC.RECONVERGENT B3 ;  /* 0x0000000000037941 */ /* 0x000fea0003800200 */
.L_x_18:
[----:B------:R-:W-:-:S05]  /*0ea0*/  VIADD R20, R20, 0x1 ;  /* 0x0000000114147836 */ /* 0x000fca0000000000 */
[----:B------:R-:W-:-:S13]  /*0eb0*/  ISETP.NE.AND P0, PT, R20, 0x5, PT ;  /* 0x000000051400780c */ /* 0x000fda0003f05270 */
[----:B------:R-:W-:Y:S05]  /*0ec0*/  @P0 BRA `(.L_x_20) ;  /* 0xfffffff400280947 */ /* 0x000fea000383ffff */
[----:B------:R-:W-:Y:S05]  /*0ed0*/  BSYNC.RECONVERGENT B2 ;  /* 0x0000000000027941 */ /* 0x000fea0003800200 */
.L_x_17:
[----:B------:R-:W-:Y:S01]  /*0ee0*/  LOP3.LUT R10, R14, 0x3, RZ, 0xc0, !PT ;  /* 0x000000030e0a7812 */ /* 0x000fe200078ec0ff */
[----:B------:R0:W-:Y:S03]  /*0ef0*/  STL.64 [R1+0x8], R6 ;  /* 0x0000080601007387 */ /* 0x0001e60000100a00 */
[----:B------:R-:W-:Y:S01]  /*0f00*/  ISETP.NE.U32.AND P0, PT, R10, 0x1, PT ;  /* 0x000000010a00780c */ /* 0x000fe20003f05070 */
[----:B------:R0:W-:Y:S03]  /*0f10*/  STL.64 [R1+0x10], R4 ;  /* 0x0000100401007387 */ /* 0x0001e60000100a00 */
[----:B------:R-:W-:Y:S01]  /*0f20*/  ISETP.NE.AND.EX P0, PT, RZ, RZ, PT, P0 ;  /* 0x000000ffff00720c */ /* 0x000fe20003f05300 */
[----:B------:R0:W-:-:S12]  /*0f30*/  STL [R1+0x4], R0 ;  /* 0x0000040001007387 */ /* 0x0001d80000100800 */
[----:B0-----:R-:W-:Y:S05]  /*0f40*/  @!P0 BRA `(.L_x_16) ;  /* 0x0000001800188947 */ /* 0x001fea0003800000 */
[----:B------:R-:W-:Y:S01]  /*0f50*/  UMOV UR4, URZ ;  /* 0x000000ff00047c82 */ /* 0x000fe20008000000 */
[----:B------:R-:W-:Y:S01]  /*0f60*/  BSSY.RECONVERGENT B2, `(.L_x_21) ;  /* 0x00000bc000027945 */ /* 0x000fe20003800200 */
[----:B------:R-:W-:Y:S01]  /*0f70*/  IMAD.MOV.U32 R0, RZ, RZ, RZ ;  /* 0x000000ffff007224 */ /* 0x000fe200078e00ff */
[----:B------:R-:W-:Y:S01]  /*0f80*/  CS2R R6, SRZ ;  /* 0x0000000000067805 */ /* 0x000fe2000001ff00 */
[----:B------:R-:W-:Y:S02]  /*0f90*/  IMAD.MOV.U32 R20, RZ, RZ, RZ ;  /* 0x000000ffff147224 */ /* 0x000fe400078e00ff */
[----:B------:R-:W-:Y:S02]  /*0fa0*/  IMAD.MOV.U32 R4, RZ, RZ, RZ ;  /* 0x000000ffff047224 */ /* 0x000fe400078e00ff */
[----:B------:R-:W-:-:S07]  /*0fb0*/  IMAD.U32 R5, RZ, RZ, UR4 ;  /* 0x00000004ff057e24 */ /* 0x000fce000f8e00ff */
.L_x_24:
[----:B------:R-:W-:-:S06]  /*0fc0*/  IMAD R13, R20, 0x4, R1 ;  /* 0x00000004140d7824 */ /* 0x000fcc00078e0201 */
[----:B------:R-:W5:Y:S01]  /*0fd0*/  LDL R13, [R13+0x4] ;  /* 0x000004000d0d7983 */ /* 0x000f620000100800 */
[----:B------:R-:W-:Y:S01]  /*0fe0*/  BSSY.RECONVERGENT B3, `(.L_x_22) ;  /* 0x00000b0000037945 */ /* 0x000fe20003800200 */
[----:B------:R-:W-:-:S07]  /*0ff0*/  IMAD.MOV.U32 R24, RZ, RZ, RZ ;  /* 0x000000ffff187224 */ /* 0x000fce00078e00ff */
.L_x_23:
        /* <DEDUP_REMOVED lines=175> */
.L_x_22:
[----:B------:R-:W-:-:S05]  /*1af0*/  VIADD R20, R20, 0x1 ;  /* 0x0000000114147836 */ /* 0x000fca0000000000 */
[----:B------:R-:W-:-:S13]  /*1b00*/  ISETP.NE.AND P0, PT, R20, 0x5, PT ;  /* 0x000000051400780c */ /* 0x000fda0003f05270 */
[----:B------:R-:W-:Y:S05]  /*1b10*/  @P0 BRA `(.L_x_24) ;  /* 0xfffffff400280947 */ /* 0x000fea000383ffff */
[----:B------:R-:W-:Y:S05]  /*1b20*/  BSYNC.RECONVERGENT B2 ;  /* 0x0000000000027941 */ /* 0x000fea0003800200 */
.L_x_21:
[----:B------:R-:W-:Y:S01]  /*1b30*/  LOP3.LUT R10, R14, 0x3, RZ, 0xc0, !PT ;  /* 0x000000030e0a7812 */ /* 0x000fe200078ec0ff */
[----:B------:R0:W-:Y:S03]  /*1b40*/  STL.64 [R1+0x8], R6 ;  /* 0x0000080601007387 */ /* 0x0001e60000100a00 */
[----:B------:R-:W-:Y:S01]  /*1b50*/  ISETP.NE.U32.AND P0, PT, R10, 0x3, PT ;  /* 0x000000030a00780c */ /* 0x000fe20003f05070 */
[----:B------:R0:W-:Y:S03]  /*1b60*/  STL [R1+0x4], R0 ;  /* 0x0000040001007387 */ /* 0x0001e60000100800 */
[----:B------:R-:W-:Y:S01]  /*1b70*/  ISETP.NE.AND.EX P0, PT, RZ, RZ, PT, P0 ;  /* 0x000000ffff00720c */ /* 0x000fe20003f05300 */
[----:B------:R0:W-:-:S12]  /*1b80*/  STL.64 [R1+0x10], R4 ;  /* 0x0000100401007387 */ /* 0x0001d80000100a00 */
[----:B0-----:R-:W-:Y:S05]  /*1b90*/  @P0 BRA `(.L_x_16) ;  /* 0x0000000c00040947 */ /* 0x001fea0003800000 */
[----:B------:R-:W-:Y:S01]  /*1ba0*/  UMOV UR4, URZ ;  /* 0x000000ff00047c82 */ /* 0x000fe20008000000 */
[----:B------:R-:W-:Y:S01]  /*1bb0*/  BSSY.RECONVERGENT B2, `(.L_x_25) ;  /* 0x00000bc000027945 */ /* 0x000fe20003800200 */
[----:B------:R-:W-:Y:S01]  /*1bc0*/  IMAD.MOV.U32 R0, RZ, RZ, RZ ;  /* 0x000000ffff007224 */ /* 0x000fe200078e00ff */
[----:B------:R-:W-:Y:S01]  /*1bd0*/  CS2R R6, SRZ ;  /* 0x0000000000067805 */ /* 0x000fe2000001ff00 */
[----:B------:R-:W-:Y:S02]  /*1be0*/  IMAD.MOV.U32 R20, RZ, RZ, RZ ;  /* 0x000000ffff147224 */ /* 0x000fe400078e00ff */
[----:B------:R-:W-:Y:S02]  /*1bf0*/  IMAD.MOV.U32 R4, RZ, RZ, RZ ;  /* 0x000000ffff047224 */ /* 0x000fe400078e00ff */
[----:B------:R-:W-:-:S07]  /*1c00*/  IMAD.U32 R5, RZ, RZ, UR4 ;  /* 0x00000004ff057e24 */ /* 0x000fce000f8e00ff */
.L_x_28:
[----:B------:R-:W-:-:S06]  /*1c10*/  IMAD R13, R20, 0x4, R1 ;  /* 0x00000004140d7824 */ /* 0x000fcc00078e0201 */
[----:B------:R-:W5:Y:S01]  /*1c20*/  LDL R13, [R13+0x4] ;  /* 0x000004000d0d7983 */ /* 0x000f620000100800 */
[----:B------:R-:W-:Y:S01]  /*1c30*/  BSSY.RECONVERGENT B3, `(.L_x_26) ;  /* 0x00000b0000037945 */ /* 0x000fe20003800200 */
[----:B------:R-:W-:-:S07]  /*1c40*/  IMAD.MOV.U32 R24, RZ, RZ, RZ ;  /* 0x000000ffff187224 */ /* 0x000fce00078e00ff */
.L_x_27:
        /* <DEDUP_REMOVED lines=175> */
.L_x_26:
[----:B------:R-:W-:-:S05]  /*2740*/  VIADD R20, R20, 0x1 ;  /* 0x0000000114147836 */ /* 0x000fca0000000000 */
[----:B------:R-:W-:-:S13]  /*2750*/  ISETP.NE.AND P0, PT, R20, 0x5, PT ;  /* 0x000000051400780c */ /* 0x000fda0003f05270 */
[----:B------:R-:W-:Y:S05]  /*2760*/  @P0 BRA `(.L_x_28) ;  /* 0xfffffff400280947 */ /* 0x000fea000383ffff */
[----:B------:R-:W-:Y:S05]  /*2770*/  BSYNC.RECONVERGENT B2 ;  /* 0x0000000000027941 */ /* 0x000fea0003800200 */
.L_x_25:
[----:B------:R0:W-:Y:S04]  /*2780*/  STL.64 [R1+0x8], R6 ;  /* 0x0000080601007387 */ /* 0x0001e80000100a00 */
[----:B------:R0:W-:Y:S04]  /*2790*/  STL [R1+0x4], R0 ;  /* 0x0000040001007387 */ /* 0x0001e80000100800 */
[----:B------:R0:W-:Y:S02]  /*27a0*/  STL.64 [R1+0x10], R4 ;  /* 0x0000100401007387 */ /* 0x0001e40000100a00 */
.L_x_16:
[----:B------:R-:W-:Y:S05]  /*27b0*/  BSYNC.RECONVERGENT B0 ;  /* 0x0000000000007941 */ /* 0x000fea0003800200 */
.L_x_15:
[----:B------:R-:W-:Y:S01]  /*27c0*/  ISETP.GT.U32.AND P0, PT, R14, 0x3, PT ;  /* 0x000000030e00780c */ /* 0x000fe20003f04070 */
[----:B------:R-:W-:Y:S01]  /*27d0*/  VIADD R12, R12, 0x1 ;  /* 0x000000010c0c7836 */ /* 0x000fe20000000000 */
[--C-:B------:R-:W-:Y:S02]  /*27e0*/  SHF.R.U64 R14, R14, 0x2, R3.reuse ;  /* 0x000000020e0e7819 */ /* 0x100fe40000001203 */
[----:B------:R-:W-:Y:S02]  /*27f0*/  ISETP.GT.U32.AND.EX P0, PT, R3, RZ, PT, P0 ;  /* 0x000000ff0300720c */ /* 0x000fe40003f04100 */
[----:B------:R-:W-:-:S11]  /*2800*/  SHF.R.U32.HI R3, RZ, 0x2, R3 ;  /* 0x00000002ff037819 */ /* 0x000fd60000011603 */
[----:B------:R-:W-:Y:S05]  /*2810*/  @P0 BRA `(.L_x_29) ;  /* 0xffffffd800a40947 */ /* 0x000fea000383ffff */
.L_x_14:
[----:B------:R-:W-:Y:S05]  /*2820*/  BSYNC.RECONVERGENT B1 ;  /* 0x0000000000017941 */ /* 0x000fea0003800200 */
.L_x_13:
[----:B------:R-:W-:Y:S01]  /*2830*/  SHF.R.U32.HI R3, RZ, 0x2, R0 ;  /* 0x00000002ff037819 */ /* 0x000fe20000011600 */
[----:B------:R-:W2:Y:S01]  /*2840*/  LDCU.64 UR4, c[0x4][0x40] ;  /* 0x01000800ff0477ac */ /* 0x000ea20008000a00 */
[----:B-1----:R-:W-:Y:S01]  /*2850*/  MOV R8, 0x48 ;  /* 0x0000004800087802 */ /* 0x002fe20000000f00 */
[----:B0-----:R-:W-:Y:S01]  /*2860*/  IMAD.MOV.U32 R6, RZ, RZ, R17 ;  /* 0x000000ffff067224 */ /* 0x001fe200078e0011 */
[----:B------:R-:W-:Y:S01]  /*2870*/  LOP3.LUT R3, R3, R0, RZ, 0x3c, !PT ;  /* 0x0000000003037212 */ /* 0x000fe200078e3cff */
[----:B------:R-:W-:Y:S02]  /*2880*/  IMAD.SHL.U32 R0, R5, 0x10, RZ ;  /* 0x0000001005007824 */ /* 0x000fe400078e00ff */
[----:B------:R-:W-:Y:S01]  /*2890*/  IMAD.MOV.U32 R7, RZ, RZ, R16 ;  /* 0x000000ffff077224 */ /* 0x000fe200078e0010 */
[----:B------:R-:W0:Y:S01]  /*28a0*/  LDC.64 R8, c[0x4][R8] ;  /* 0x0100000008087b82 */ /* 0x000e220000000a00 */
[----:B------:R-:W-:-:S05]  /*28b0*/  IMAD.SHL.U32 R4, R3, 0x2, RZ ;  /* 0x0000000203047824 */ /* 0x000fca00078e00ff */
[----:B------:R-:W-:Y:S01]  /*28c0*/  LOP3.LUT R0, R3, R4, R0, 0x96, !PT ;  /* 0x0000000403007212 */ /* 0x000fe200078e9600 */
[----:B------:R-:W-:-:S03]  /*28d0*/  IMAD.MOV.U32 R3, RZ, RZ, 0x2f800000 ;  /* 0x2f800000ff037424 */ /* 0x000fc600078e00ff */
[----:B------:R-:W-:Y:S01]  /*28e0*/  LOP3.LUT R0, R0, R5, RZ, 0x3c, !PT ;  /* 0x0000000500007212 */ /* 0x000fe200078e3cff */
[----:B--2---:R-:W-:Y:S02]  /*28f0*/  IMAD.U32 R4, RZ, RZ, UR4 ;  /* 0x00000004ff047e24 */ /* 0x004fe4000f8e00ff */
[----:B------:R-:W-:Y:S02]  /*2900*/  IMAD.U32 R5, RZ, RZ, UR5 ;  /* 0x00000005ff057e24 */ /* 0x000fe4000f8e00ff */
[----:B------:R-:W-:-:S05]  /*2910*/  VIADD R0, R0, 0x319e49d4 ;  /* 0x319e49d400007836 */ /* 0x000fca0000000000 */
[----:B------:R-:W-:-:S05]  /*2920*/  I2FP.F32.U32 R0, R0 ;  /* 0x0000000000007245 */ /* 0x000fca0000201000 */
[----:B------:R-:W-:-:S04]  /*2930*/  FFMA R0, R0, R3, 1.1641532182693481445e-10 ;  /* 0x2f00000000007423 */ /* 0x000fc80000000003 */
[----:B------:R-:W1:Y:S02]  /*2940*/  F2F.F64.F32 R10, R0 ;  /* 0x00000000000a7310 */ /* 0x000e640000201800 */
[----:B-1----:R1:W-:Y:S02]  /*2950*/  STL.64 [R1+0x30], R10 ;  /* 0x0000300a01007387 */ /* 0x0023e40000100a00 */
[----:B------:R-:W-:-:S07]  /*2960*/  LEPC R20, `(.L_x_30) ;  /* 0x000000001014794e */ /* 0x000fce0000000000 */
[----:B01----:R-:W-:Y:S05]  /*2970*/  CALL.ABS.NOINC R8 ;  /* 0x0000000008007343 */ /* 0x003fea0003c00000 */
.L_x_30:
[----:B------:R-:W-:-:S13]  /*2980*/  ISETP.NE.AND P6, PT, R22, RZ, PT ;  /* 0x000000ff1600720c */ /* 0x000fda0003fc5270 */
[----:B------:R-:W-:Y:S05]  /*2990*/  @P6 BRA `(.L_x_31) ;  /* 0xffffffd400e86947 */ /* 0x000fea000383ffff */
[----:B------:R-:W-:Y:S05]  /*29a0*/  BSYNC.RECONVERGENT B6 ;  /* 0x0000000000067941 */ /* 0x000fea0003800200 */
.L_x_12:
[----:B------:R-:W-:-:S13]  /*29b0*/  ISETP.NE.AND P6, PT, R23, RZ, PT ;  /* 0x000000ff1700720c */ /* 0x000fda0003fc5270 */
[----:B------:R-:W-:Y:S05]  /*29c0*/  @P6 BRA `(.L_x_32) ;  /* 0xffffffd400c86947 */ /* 0x000fea000383ffff */
[----:B------:R-:W-:Y:S05]  /*29d0*/  EXIT ;  /* 0x000000000000794d */ /* 0x000fea0003800000 */
.L_x_33:
        /* <DEDUP_REMOVED lines=10> */
.L_x_36:


//--------------------- .nv.global.init           --------------------------
	.section	.nv.global.init,"aw",@progbits
	.align	4
.nv.global.init:
	.type		mrg32k3aM1SubSeq,@object
	.size		mrg32k3aM1SubSeq,(mrg32k3aM2SubSeq - mrg32k3aM1SubSeq)
mrg32k3aM1SubSeq:
        /*0000*/ 	.byte	0x0b, 0xcc, 0xee, 0x04, 0x73, 0x29, 0x8b, 0x6f, 0xf6, 0x53, 0x03, 0xf6, 0x23, 0xf6, 0xea, 0xda
        /* <DEDUP_REMOVED lines=125> */
	.type		mrg32k3aM2SubSeq,@object
	.size		mrg32k3aM2SubSeq,(mrg32k3aM1 - mrg32k3aM2SubSeq)
mrg32k3aM2SubSeq:
        /* <DEDUP_REMOVED lines=126> */
	.type		mrg32k3aM1,@object
	.size		mrg32k3aM1,(mrg32k3aM1Seq - mrg32k3aM1)
mrg32k3aM1:
        /* <DEDUP_REMOVED lines=144> */
	.type		mrg32k3aM1Seq,@object
	.size		mrg32k3aM1Seq,(mrg32k3aM2 - mrg32k3aM1Seq)
mrg32k3aM1Seq:
        /* <DEDUP_REMOVED lines=144> */
	.type		mrg32k3aM2,@object
	.size		mrg32k3aM2,(mrg32k3aM2Seq - mrg32k3aM2)
mrg32k3aM2:
        /* <DEDUP_REMOVED lines=144> */
	.type		mrg32k3aM2Seq,@object
	.size		mrg32k3aM2Seq,(precalc_xorwow_matrix - mrg32k3aM2Seq)
mrg32k3aM2Seq:
        /* <DEDUP_REMOVED lines=144> */
	.type		precalc_xorwow_matrix,@object
	.size		precalc_xorwow_matrix,(precalc_xorwow_offset_matrix - precalc_xorwow_matrix)
precalc_xorwow_matrix:
        /* <DEDUP_REMOVED lines=6400> */
	.type		precalc_xorwow_offset_matrix,@object
	.size		precalc_xorwow_offset_matrix,($str - precalc_xorwow_offset_matrix)
precalc_xorwow_offset_matrix:
        /* <DEDUP_REMOVED lines=6400> */
	.type		$str,@object
	.size		$str,(.L_9 - $str)
$str:
        /*353c0*/ 	.byte	0x72, 0x65, 0x73, 0x20, 0x3d, 0x20, 0x25, 0x66, 0x0a, 0x00
.L_9:


//--------------------- .nv.shared.reserved.0     --------------------------
	.section	.nv.shared.reserved.0,"aw",@nobits
	.weak		__nv_reservedSMEM_offset_0_alias
	.size		__nv_reservedSMEM_offset_0_alias, 0, 64
	.other		__nv_reservedSMEM_offset_0_alias,@"STO_CUDA_RESERVED_SHARED STV_DEFAULT"
__nv_reservedSMEM_offset_0_alias:
	.zero		0
	.zero		64


//--------------------- .nv.constant0._Z14loadFireStructPPii --------------------------
	.section	.nv.constant0._Z14loadFireStructPPii,"a",@progbits
	.sectionflags	@""
	.align	4
.nv.constant0._Z14loadFireStructPPii:
	.zero		908


//--------------------- .nv.constant0._Z15creatFireSourcePPii --------------------------
	.section	.nv.constant0._Z15creatFireSourcePPii,"a",@progbits
	.sectionflags	@""
	.align	4
.nv.constant0._Z15creatFireSourcePPii:
	.zero		908


//--------------------- .nv.constant0._Z24calculeteFirePropagationPPii --------------------------
	.section	.nv.constant0._Z24calculeteFirePropagationPPii,"a",@progbits
	.sectionflags	@""
	.align	4
.nv.constant0._Z24calculeteFirePropagationPPii:
	.zero		908


//--------------------- SYMBOLS --------------------------

	.type		.nv.reservedSmem.offset0,@object
	.size		.nv.reservedSmem.offset0,0x4
	.type		vprintf,@function
